	.target	sm_90a

	.elftype	@"ET_EXEC"


//--------------------- .note.nv.tkinfo           --------------------------
	.section	.note.nv.tkinfo,"",@"SHT_NOTE"
	.sectionflags	@"SHF_NOTE_NV_TKINFO"
	.tkinfo
        /*0018*/ 	.word	0x00000002
        /*0030*/ 	.string	""
        /*0030*/ 	.string	"ptxas"
        /*0030*/ 	.string	"Cuda compilation tools, release 13.0, V13.0.88"
        /*0030*/ 	.string	"Build cuda_13.0.r13.0/compiler.36424714_0"
        /*0030*/ 	.string	"-v  -suppress-debug-info  -lineinfo  -arch sm_90a "



//--------------------- .note.nv.cuinfo           --------------------------
	.section	.note.nv.cuinfo,"",@"SHT_NOTE"
	.sectionflags	@"SHF_NOTE_NV_CUINFO"
        /*0018*/ 	.short	0x0002
        /*001a*/ 	.short	0x005a
        /*001c*/ 	.short	0x0082
	.zero		2


//--------------------- .nv.info                  --------------------------
	.section	.nv.info,"",@"SHT_CUDA_INFO"
	.align	4


	//----- nvinfo : EIATTR_REGCOUNT
	.align		4
        /*0000*/ 	.byte	0x04, 0x2f
        /*0002*/ 	.short	(.L_1 - .L_0)
	.align		4
.L_0:
        /*0004*/ 	.word	index@(matmul_kernel)
        /*0008*/ 	.word	0x000000a7


	//----- nvinfo : EIATTR_FRAME_SIZE
	.align		4
.L_1:
        /*000c*/ 	.byte	0x04, 0x11
        /*000e*/ 	.short	(.L_3 - .L_2)
	.align		4
.L_2:
        /*0010*/ 	.word	index@(matmul_kernel)
        /*0014*/ 	.word	0x00000000


	//----- nvinfo : EIATTR_MIN_STACK_SIZE
	.align		4
.L_3:
        /*0018*/ 	.byte	0x04, 0x12
        /*001a*/ 	.short	(.L_5 - .L_4)
	.align		4
.L_4:
        /*001c*/ 	.word	index@(matmul_kernel)
        /*0020*/ 	.word	0x00000000
.L_5:


//--------------------- .nv.compat                --------------------------
	.section	.nv.compat,"",@"SHT_CUDA_COMPAT_INFO"
	.align	4
        /*0000*/ 	.byte	0x02, 0x09, 0x01, 0x00, 0x02, 0x02, 0x04, 0x00, 0x02, 0x05, 0x05, 0x00, 0x03, 0x07, 0x01, 0x01
        /*0010*/ 	.byte	0x02, 0x03, 0x00, 0x00, 0x02, 0x06, 0x01, 0x00, 0x04, 0x0b, 0x08, 0x00, 0x00, 0x00, 0x00, 0x00
        /*0020*/ 	.byte	0x00, 0x00, 0x00, 0x00


//--------------------- .nv.info.matmul_kernel    --------------------------
	.section	.nv.info.matmul_kernel,"",@"SHT_CUDA_INFO"
	.sectionflags	@""
	.align	4


	//----- nvinfo : EIATTR_CUDA_API_VERSION
	.align		4
        /*0000*/ 	.byte	0x04, 0x37
        /*0002*/ 	.short	(.L_7 - .L_6)
.L_6:
        /*0004*/ 	.word	0x00000082


	//----- nvinfo : EIATTR_KPARAM_INFO
	.align		4
.L_7:
        /*0008*/ 	.byte	0x04, 0x17
        /*000a*/ 	.short	(.L_9 - .L_8)
.L_8:
        /*000c*/ 	.word	0x00000000
        /*0010*/ 	.short	0x000d
        /*0012*/ 	.short	0x0048
        /*0014*/ 	.byte	0x00, 0xf4, 0x21, 0x00


	//----- nvinfo : EIATTR_KPARAM_INFO
	.align		4
.L_9:
        /*0018*/ 	.byte	0x04, 0x17
        /*001a*/ 	.short	(.L_11 - .L_10)
.L_10:
        /*001c*/ 	.word	0x00000000
        /*0020*/ 	.short	0x000c
        /*0022*/ 	.short	0x0040
        /*0024*/ 	.byte	0x00, 0xf4, 0x21, 0x00


	//----- nvinfo : EIATTR_KPARAM_INFO
	.align		4
.L_11:
        /*0028*/ 	.byte	0x04, 0x17
        /*002a*/ 	.short	(.L_13 - .L_12)
.L_12:
        /*002c*/ 	.word	0x00000000
        /*0030*/ 	.short	0x000b
        /*0032*/ 	.short	0x0038
        /*0034*/ 	.byte	0x00, 0xf0, 0x11, 0x00


	//----- nvinfo : EIATTR_KPARAM_INFO
	.align		4
.L_13:
        /*0038*/ 	.byte	0x04, 0x17
        /*003a*/ 	.short	(.L_15 - .L_14)
.L_14:
        /*003c*/ 	.word	0x00000000
        /*0040*/ 	.short	0x000a
        /*0042*/ 	.short	0x0034
        /*0044*/ 	.byte	0x00, 0xf0, 0x11, 0x00


	//----- nvinfo : EIATTR_KPARAM_INFO
	.align		4
.L_15:
        /*0048*/ 	.byte	0x04, 0x17
        /*004a*/ 	.short	(.L_17 - .L_16)
.L_16:
        /*004c*/ 	.word	0x00000000
        /*0050*/ 	.short	0x0009
        /*0052*/ 	.short	0x0030
        /*0054*/ 	.byte	0x00, 0xf0, 0x11, 0x00


	//----- nvinfo : EIATTR_KPARAM_INFO
	.align		4
.L_17:
        /*0058*/ 	.byte	0x04, 0x17
        /*005a*/ 	.short	(.L_19 - .L_18)
.L_18:
        /*005c*/ 	.word	0x00000000
        /*0060*/ 	.short	0x0008
        /*0062*/ 	.short	0x002c
        /*0064*/ 	.byte	0x00, 0xf0, 0x11, 0x00


	//----- nvinfo : EIATTR_KPARAM_INFO
	.align		4
.L_19:
        /*0068*/ 	.byte	0x04, 0x17
        /*006a*/ 	.short	(.L_21 - .L_20)
.L_20:
        /*006c*/ 	.word	0x00000000
        /*0070*/ 	.short	0x0007
        /*0072*/ 	.short	0x0028
        /*0074*/ 	.byte	0x00, 0xf0, 0x11, 0x00


	//----- nvinfo : EIATTR_KPARAM_INFO
	.align		4
.L_21:
        /*0078*/ 	.byte	0x04, 0x17
        /*007a*/ 	.short	(.L_23 - .L_22)
.L_22:
        /*007c*/ 	.word	0x00000000
        /*0080*/ 	.short	0x0006
        /*0082*/ 	.short	0x0024
        /*0084*/ 	.byte	0x00, 0xf0, 0x11, 0x00


	//----- nvinfo : EIATTR_KPARAM_INFO
	.align		4
.L_23:
        /*0088*/ 	.byte	0x04, 0x17
        /*008a*/ 	.short	(.L_25 - .L_24)
.L_24:
        /*008c*/ 	.word	0x00000000
        /*0090*/ 	.short	0x0005
        /*0092*/ 	.short	0x0020
        /*0094*/ 	.byte	0x00, 0xf0, 0x11, 0x00


	//----- nvinfo : EIATTR_KPARAM_INFO
	.align		4
.L_25:
        /*0098*/ 	.byte	0x04, 0x17
        /*009a*/ 	.short	(.L_27 - .L_26)
.L_26:
        /*009c*/ 	.word	0x00000000
        /*00a0*/ 	.short	0x0004
        /*00a2*/ 	.short	0x001c
        /*00a4*/ 	.byte	0x00, 0xf0, 0x11, 0x00


	//----- nvinfo : EIATTR_KPARAM_INFO
	.align		4
.L_27:
        /*00a8*/ 	.byte	0x04, 0x17
        /*00aa*/ 	.short	(.L_29 - .L_28)
.L_28:
        /*00ac*/ 	.word	0x00000000
        /*00b0*/ 	.short	0x0003
        /*00b2*/ 	.short	0x0018
        /*00b4*/ 	.byte	0x00, 0xf0, 0x11, 0x00


	//----- nvinfo : EIATTR_KPARAM_INFO
	.align		4
.L_29:
        /*00b8*/ 	.byte	0x04, 0x17
        /*00ba*/ 	.short	(.L_31 - .L_30)
.L_30:
        /*00bc*/ 	.word	0x00000000
        /*00c0*/ 	.short	0x0002
        /*00c2*/ 	.short	0x0010
        /*00c4*/ 	.byte	0x00, 0xf4, 0x21, 0x00


	//----- nvinfo : EIATTR_KPARAM_INFO
	.align		4
.L_31:
        /*00c8*/ 	.byte	0x04, 0x17
        /*00ca*/ 	.short	(.L_33 - .L_32)
.L_32:
        /*00cc*/ 	.word	0x00000000
        /*00d0*/ 	.short	0x0001
        /*00d2*/ 	.short	0x0008
        /*00d4*/ 	.byte	0x00, 0xf4, 0x21, 0x00


	//----- nvinfo : EIATTR_KPARAM_INFO
	.align		4
.L_33:
        /*00d8*/ 	.byte	0x04, 0x17
        /*00da*/ 	.short	(.L_35 - .L_34)
.L_34:
        /*00dc*/ 	.word	0x00000000
        /*00e0*/ 	.short	0x0000
        /*00e2*/ 	.short	0x0000
        /*00e4*/ 	.byte	0x00, 0xf4, 0x21, 0x00


	//----- nvinfo : EIATTR_EXPLICIT_CLUSTER
	.align		4
.L_35:
        /*00e8*/ 	.byte	0x01, 0x3e
	.zero		2


	//----- nvinfo : EIATTR_CTA_PER_CLUSTER
	.align		4
        /*00ec*/ 	.byte	0x04, 0x3d
        /*00ee*/ 	.short	(.L_37 - .L_36)
.L_36:
        /*00f0*/ 	.word	0x00000002
        /*00f4*/ 	.word	0x00000001
        /*00f8*/ 	.word	0x00000001


	//----- nvinfo : EIATTR_SPARSE_MMA_MASK
	.align		4
.L_37:
        /*00fc*/ 	.byte	0x03, 0x50
        /*00fe*/ 	.short	0x0000


	//----- nvinfo : EIATTR_MAXREG_COUNT
	.align		4
        /*0100*/ 	.byte	0x03, 0x1b
        /*0102*/ 	.short	0x00ff


	//----- nvinfo : EIATTR_NUM_BARRIERS
	.align		4
        /*0104*/ 	.byte	0x02, 0x4c
        /*0106*/ 	.byte	0x01
	.zero		1


	//----- nvinfo : EIATTR_MERCURY_ISA_VERSION
	.align		4
        /*0108*/ 	.byte	0x03, 0x5f
        /*010a*/ 	.short	0x0101


	//----- nvinfo : EIATTR_EXIT_INSTR_OFFSETS
	.align		4
        /*010c*/ 	.byte	0x04, 0x1c
        /*010e*/ 	.short	(.L_39 - .L_38)


	//   ....[0]....
.L_38:
        /*0110*/ 	.word	0x000058f0


	//   ....[1]....
        /*0114*/ 	.word	0x00005910


	//----- nvinfo : EIATTR_REQNTID
	.align		4
.L_39:
        /*0118*/ 	.byte	0x04, 0x10
        /*011a*/ 	.short	(.L_41 - .L_40)
.L_40:
        /*011c*/ 	.word	0x00000080
        /*0120*/ 	.word	0x00000001
        /*0124*/ 	.word	0x00000001


	//----- nvinfo : EIATTR_CBANK_PARAM_SIZE
	.align		4
.L_41:
        /*0128*/ 	.byte	0x03, 0x19
        /*012a*/ 	.short	0x0050


	//----- nvinfo : EIATTR_PARAM_CBANK
	.align		4
        /*012c*/ 	.byte	0x04, 0x0a
        /*012e*/ 	.short	(.L_43 - .L_42)
	.align		4
.L_42:
        /*0130*/ 	.word	index@(.nv.constant0.matmul_kernel)
        /*0134*/ 	.short	0x0210
        /*0136*/ 	.short	0x0050


	//----- nvinfo : EIATTR_SW_WAR
	.align		4
.L_43:
        /*0138*/ 	.byte	0x04, 0x36
        /*013a*/ 	.short	(.L_45 - .L_44)
.L_44:
        /*013c*/ 	.word	0x00000008
.L_45:


//--------------------- .nv.callgraph             --------------------------
	.section	.nv.callgraph,"",@"SHT_CUDA_CALLGRAPH"
	.align	4
	.sectionentsize	8
	.align		4
        /*0000*/ 	.word	0x00000000
	.align		4
        /*0004*/ 	.word	0xffffffff
	.align		4
        /*0008*/ 	.word	0x00000000
	.align		4
        /*000c*/ 	.word	0xfffffffe
	.align		4
        /*0010*/ 	.word	0x00000000
	.align		4
        /*0014*/ 	.word	0xfffffffd
	.align		4
        /*0018*/ 	.word	0x00000000
	.align		4
        /*001c*/ 	.word	0xfffffffc


//--------------------- .text.matmul_kernel       --------------------------
	.section	.text.matmul_kernel,"ax",@progbits
	.align	128
        .global         matmul_kernel
        .type           matmul_kernel,@function
        .size           matmul_kernel,(.L_x_3 - matmul_kernel)
        .other          matmul_kernel,@"STO_CUDA_ENTRY STV_DEFAULT"
matmul_kernel:
.text.matmul_kernel:
[----:B------:R-:W-:Y:S08]  /*0000*/  LDC R1, c[0x0][0x28] ;  /* 0x00000a00ff017b82 */ /* 0x000ff00000000800 */
[----:B------:R-:W0:Y:S01]  /*0010*/  LDC.64 R10, c[0x0][0x228] ;  /* 0x00008a00ff0a7b82 */ /* 0x000e220000000a00 */
[----:B------:R-:W1:Y:S01]  /*0020*/  S2R R21, SR_CgaCtaId ;  /* 0x0000000000157919 */ /* 0x000e620000008800 */
[----:B------:R-:W-:Y:S01]  /*0030*/  ULDC.64 UR16, c[0x0][0x208] ;  /* 0x0000820000107ab9 */ /* 0x000fe20000000a00 */
[----:B------:R-:W-:-:S02]  /*0040*/  CS2R R56, SRZ ;  /* 0x0000000000387805 */ /* 0x000fc4000001ff00 */
[----:B------:R-:W-:Y:S02]  /*0050*/  CS2R R58, SRZ ;  /* 0x00000000003a7805 */ /* 0x000fe4000001ff00 */
[----:B------:R-:W-:Y:S02]  /*0060*/  CS2R R60, SRZ ;  /* 0x00000000003c7805 */ /* 0x000fe4000001ff00 */
[----:B------:R-:W-:Y:S02]  /*0070*/  CS2R R62, SRZ ;  /* 0x00000000003e7805 */ /* 0x000fe4000001ff00 */
[----:B------:R-:W-:Y:S01]  /*0080*/  CS2R R64, SRZ ;  /* 0x0000000000407805 */ /* 0x000fe2000001ff00 */
[----:B------:R-:W2:Y:S01]  /*0090*/  S2UR UR4, SR_CTAID.X ;  /* 0x00000000000479c3 */ /* 0x000ea20000002500 */
[----:B------:R-:W-:Y:S02]  /*00a0*/  CS2R R66, SRZ ;  /* 0x0000000000427805 */ /* 0x000fe4000001ff00 */
[----:B------:R-:W-:-:S02]  /*00b0*/  CS2R R68, SRZ ;  /* 0x0000000000447805 */ /* 0x000fc4000001ff00 */
[----:B------:R-:W-:Y:S02]  /*00c0*/  CS2R R70, SRZ ;  /* 0x0000000000467805 */ /* 0x000fe4000001ff00 */
[----:B------:R-:W-:Y:S02]  /*00d0*/  CS2R R72, SRZ ;  /* 0x0000000000487805 */ /* 0x000fe4000001ff00 */
[----:B------:R-:W-:Y:S02]  /*00e0*/  CS2R R74, SRZ ;  /* 0x00000000004a7805 */ /* 0x000fe4000001ff00 */
[----:B------:R-:W-:Y:S02]  /*00f0*/  CS2R R76, SRZ ;  /* 0x00000000004c7805 */ /* 0x000fe4000001ff00 */
        /* <DEDUP_REMOVED lines=8> */
[----:B------:R-:W-:Y:S01]  /*0180*/  CS2R R30, SRZ ;  /* 0x00000000001e7805 */ /* 0x000fe2000001ff00 */
[----:B0-----:R-:W-:Y:S01]  /*0190*/  VIADD R0, R11, 0x7f ;  /* 0x0000007f0b007836 */ /* 0x001fe20000000000 */
[----:B------:R-:W-:Y:S02]  /*01a0*/  CS2R R32, SRZ ;  /* 0x0000000000207805 */ /* 0x000fe4000001ff00 */
[----:B------:R-:W-:Y:S02]  /*01b0*/  CS2R R34, SRZ ;  /* 0x0000000000227805 */ /* 0x000fe4000001ff00 */
[----:B------:R-:W-:Y:S02]  /*01c0*/  CS2R R36, SRZ ;  /* 0x0000000000247805 */ /* 0x000fe4000001ff00 */
[----:B------:R-:W-:Y:S02]  /*01d0*/  CS2R R38, SRZ ;  /* 0x0000000000267805 */ /* 0x000fe4000001ff00 */
[----:B------:R-:W-:-:S02]  /*01e0*/  SHF.R.S32.HI R3, RZ, 0x1f, R0 ;  /* 0x0000001fff037819 */ /* 0x000fc40000011400 */
[----:B------:R-:W-:Y:S02]  /*01f0*/  CS2R R40, SRZ ;  /* 0x0000000000287805 */ /* 0x000fe4000001ff00 */
[----:B------:R-:W-:Y:S02]  /*0200*/  CS2R R42, SRZ ;  /* 0x00000000002a7805 */ /* 0x000fe4000001ff00 */
[----:B--2---:R-:W-:Y:S01]  /*0210*/  I2FP.F32.U32 R5, UR4 ;  /* 0x0000000400057c45 */ /* 0x004fe20008201000 */
[----:B------:R-:W-:Y:S01]  /*0220*/  ULDC UR4, c[0x0][0x150] ;  /* 0x0000540000047ab9 */ /* 0x000fe20000000800 */
[----:B------:R-:W-:Y:S02]  /*0230*/  LEA.HI R3, R3, R0, RZ, 0x7 ;  /* 0x0000000003037211 */ /* 0x000fe400078f38ff */
[----:B------:R-:W-:Y:S02]  /*0240*/  CS2R R44, SRZ ;  /* 0x00000000002c7805 */ /* 0x000fe4000001ff00 */
[----:B-1----:R-:W-:Y:S01]  /*0250*/  R2UR UR5, R21 ;  /* 0x00000000150572ca */ /* 0x002fe200000e0000 */
[----:B------:R-:W-:Y:S01]  /*0260*/  FMUL R5, R5, UR4 ;  /* 0x0000000405057c20 */ /* 0x000fe20008400000 */
[----:B------:R-:W-:Y:S01]  /*0270*/  SHF.R.S32.HI R3, RZ, 0x7, R3 ;  /* 0x00000007ff037819 */ /* 0x000fe20000011403 */
[----:B------:R-:W-:Y:S01]  /*0280*/  ULDC UR4, c[0x0][0x230] ;  /* 0x00008c0000047ab9 */ /* 0x000fe20000000800 */
[----:B------:R-:W-:Y:S01]  /*0290*/  IMAD.SHL.U32 R21, R21, 0x40, RZ ;  /* 0x0000004015157824 */ /* 0x000fe200078e00ff */
[----:B------:R-:W-:Y:S01]  /*02a0*/  UIADD3 UR4, UR4, 0x1f, URZ ;  /* 0x0000001f04047890 */ /* 0x000fe2000fffe03f */
[----:B------:R-:W-:Y:S01]  /*02b0*/  CS2R R46, SRZ ;  /* 0x00000000002e7805 */ /* 0x000fe2000001ff00 */
[----:B------:R-:W-:Y:S01]  /*02c0*/  IMAD.SHL.U32 R4, R3, 0x8, RZ ;  /* 0x0000000803047824 */ /* 0x000fe200078e00ff */
[----:B------:R-:W0:Y:S01]  /*02d0*/  F2I.U32.TRUNC.NTZ R5, R5 ;  /* 0x0000000500057305 */ /* 0x000e22000020f000 */
[----:B------:R-:W-:Y:S01]  /*02e0*/  UISETP.GE.AND UP0, UPT, UR4, 0x20, UPT ;  /* 0x000000200400788c */ /* 0x000fe2000bf06270 */
[----:B------:R-:W-:-:S02]  /*02f0*/  LOP3.LUT R21, R21, 0x40, RZ, 0xc0, !PT ;  /* 0x0000004015157812 */ /* 0x000fc400078ec0ff */
[----:B------:R-:W-:Y:S02]  /*0300*/  CS2R R48, SRZ ;  /* 0x0000000000307805 */ /* 0x000fe4000001ff00 */
[----:B------:R-:W-:Y:S02]  /*0310*/  IABS R7, R4 ;  /* 0x0000000400077213 */ /* 0x000fe40000000000 */
[----:B------:R-:W-:Y:S02]  /*0320*/  CS2R R50, SRZ ;  /* 0x0000000000327805 */ /* 0x000fe4000001ff00 */
[----:B------:R-:W-:Y:S02]  /*0330*/  CS2R R52, SRZ ;  /* 0x0000000000347805 */ /* 0x000fe4000001ff00 */
[----:B------:R-:W-:Y:S01]  /*0340*/  CS2R R54, SRZ ;  /* 0x0000000000367805 */ /* 0x000fe2000001ff00 */
[----:B------:R-:W1:Y:S01]  /*0350*/  I2F.RP R0, R7 ;  /* 0x0000000700007306 */ /* 0x000e620000209400 */
[----:B0-----:R-:W-:-:S07]  /*0360*/  IABS R13, R5 ;  /* 0x00000005000d7213 */ /* 0x001fce0000000000 */
[----:B-1----:R-:W0:Y:S02]  /*0370*/  MUFU.RCP R0, R0 ;  /* 0x0000000000007308 */ /* 0x002e240000001000 */
[----:B0-----:R-:W-:Y:S01]  /*0380*/  VIADD R2, R0, 0xffffffe ;  /* 0x0ffffffe00027836 */ /* 0x001fe20000000000 */
[----:B------:R-:W-:-:S05]  /*0390*/  IABS R0, R4 ;  /* 0x0000000400007213 */ /* 0x000fca0000000000 */
[----:B------:R0:W1:Y:S01]  /*03a0*/  F2I.FTZ.U32.TRUNC.NTZ R3, R2 ;  /* 0x0000000200037305 */ /* 0x000062000021f000 */
[----:B------:R-:W-:Y:S02]  /*03b0*/  IMAD.MOV R0, RZ, RZ, -R0 ;  /* 0x000000ffff007224 */ /* 0x000fe400078e0a00 */
[----:B0-----:R-:W-:Y:S02]  /*03c0*/  IMAD.MOV.U32 R2, RZ, RZ, RZ ;  /* 0x000000ffff027224 */ /* 0x001fe400078e00ff */
[----:B-1----:R-:W-:-:S04]  /*03d0*/  IMAD.MOV R6, RZ, RZ, -R3 ;  /* 0x000000ffff067224 */ /* 0x002fc800078e0a03 */
[----:B------:R-:W-:-:S04]  /*03e0*/  IMAD R9, R6, R7, RZ ;  /* 0x0000000706097224 */ /* 0x000fc800078e02ff */
[----:B------:R-:W-:-:S06]  /*03f0*/  IMAD.HI.U32 R2, R3, R9, R2 ;  /* 0x0000000903027227 */ /* 0x000fcc00078e0002 */
[----:B------:R-:W-:-:S04]  /*0400*/  IMAD.HI.U32 R2, R2, R13, RZ ;  /* 0x0000000d02027227 */ /* 0x000fc800078e00ff */
[----:B------:R-:W-:-:S05]  /*0410*/  IMAD R0, R2, R0, R13 ;  /* 0x0000000002007224 */ /* 0x000fca00078e020d */
[----:B------:R-:W-:-:S13]  /*0420*/  ISETP.GT.U32.AND P1, PT, R7, R0, PT ;  /* 0x000000000700720c */ /* 0x000fda0003f24070 */
[----:B------:R-:W-:Y:S02]  /*0430*/  @!P1 IMAD.IADD R0, R0, 0x1, -R7 ;  /* 0x0000000100009824 */ /* 0x000fe400078e0a07 */
[----:B------:R-:W-:Y:S01]  /*0440*/  @!P1 VIADD R2, R2, 0x1 ;  /* 0x0000000102029836 */ /* 0x000fe20000000000 */
[----:B------:R-:W-:Y:S02]  /*0450*/  ISETP.NE.AND P1, PT, R4, RZ, PT ;  /* 0x000000ff0400720c */ /* 0x000fe40003f25270 */
[----:B------:R-:W-:Y:S02]  /*0460*/  ISETP.GE.U32.AND P0, PT, R0, R7, PT ;  /* 0x000000070000720c */ /* 0x000fe40003f06070 */
[----:B------:R-:W-:-:S04]  /*0470*/  LOP3.LUT R0, R5, R4, RZ, 0x3c, !PT ;  /* 0x0000000405007212 */ /* 0x000fc800078e3cff */
[----:B------:R-:W-:Y:S01]  /*0480*/  ISETP.GE.AND P2, PT, R0, RZ, PT ;  /* 0x000000ff0000720c */ /* 0x000fe20003f46270 */
[----:B------:R-:W-:-:S05]  /*0490*/  VIADD R0, R10, 0x7f ;  /* 0x0000007f0a007836 */ /* 0x000fca0000000000 */
[----:B------:R-:W-:Y:S01]  /*04a0*/  SHF.R.S32.HI R3, RZ, 0x1f, R0 ;  /* 0x0000001fff037819 */ /* 0x000fe20000011400 */
[----:B------:R-:W-:-:S03]  /*04b0*/  @P0 VIADD R2, R2, 0x1 ;  /* 0x0000000102020836 */ /* 0x000fc60000000000 */
[----:B------:R-:W-:-:S03]  /*04c0*/  LEA.HI R3, R3, R0, RZ, 0x7 ;  /* 0x0000000003037211 */ /* 0x000fc600078f38ff */
[----:B------:R-:W-:Y:S01]  /*04d0*/  @!P2 IMAD.MOV R2, RZ, RZ, -R2 ;  /* 0x000000ffff02a224 */ /* 0x000fe200078e0a02 */
[----:B------:R-:W-:-:S05]  /*04e0*/  @!P1 LOP3.LUT R2, RZ, R4, RZ, 0x33, !PT ;  /* 0x00000004ff029212 */ /* 0x000fca00078e33ff */
[----:B------:R-:W-:Y:S02]  /*04f0*/  IMAD.SHL.U32 R6, R2, 0x8, RZ ;  /* 0x0000000802067824 */ /* 0x000fe400078e00ff */
[----:B------:R-:W-:-:S03]  /*0500*/  IMAD.MOV R2, RZ, RZ, -R2 ;  /* 0x000000ffff027224 */ /* 0x000fc600078e0a02 */
[----:B------:R-:W-:Y:S01]  /*0510*/  LEA.HI.SX32 R3, R3, -R6, 0x19 ;  /* 0x8000000603037211 */ /* 0x000fe200078fcaff */
[----:B------:R-:W-:-:S03]  /*0520*/  IMAD R4, R4, R2, R5 ;  /* 0x0000000204047224 */ /* 0x000fc600078e0205 */
[----:B------:R-:W-:Y:S02]  /*0530*/  VIMNMX R13, R3, 0x8, PT ;  /* 0x00000008030d7848 */ /* 0x000fe40003fe0100 */
[----:B------:R-:W-:Y:S02]  /*0540*/  IABS R9, R4 ;  /* 0x0000000400097213 */ /* 0x000fe40000000000 */
[----:B------:R-:W-:-:S04]  /*0550*/  IABS R7, R13 ;  /* 0x0000000d00077213 */ /* 0x000fc80000000000 */
[----:B------:R-:W0:Y:S08]  /*0560*/  I2F.RP R0, R7 ;  /* 0x0000000700007306 */ /* 0x000e300000209400 */
[----:B0-----:R-:W0:Y:S02]  /*0570*/  MUFU.RCP R0, R0 ;  /* 0x0000000000007308 */ /* 0x001e240000001000 */
[----:B0-----:R-:W-:-:S06]  /*0580*/  VIADD R3, R0, 0xffffffe ;  /* 0x0ffffffe00037836 */ /* 0x001fcc0000000000 */
[----:B------:R-:W0:Y:S02]  /*0590*/  F2I.FTZ.U32.TRUNC.NTZ R3, R3 ;  /* 0x0000000300037305 */ /* 0x000e24000021f000 */
[----:B0-----:R-:W-:-:S04]  /*05a0*/  IMAD.MOV R8, RZ, RZ, -R3 ;  /* 0x000000ffff087224 */ /* 0x001fc800078e0a03 */
[----:B------:R-:W-:Y:S01]  /*05b0*/  IMAD.MOV.U32 R2, RZ, RZ, R8 ;  /* 0x000000ffff027224 */ /* 0x000fe200078e0008 */
[----:B------:R-:W-:-:S03]  /*05c0*/  IABS R8, R13 ;  /* 0x0000000d00087213 */ /* 0x000fc60000000000 */
[----:B------:R-:W-:Y:S02]  /*05d0*/  IMAD R5, R2, R7, RZ ;  /* 0x0000000702057224 */ /* 0x000fe400078e02ff */
[----:B------:R-:W-:Y:S02]  /*05e0*/  IMAD.MOV.U32 R2, RZ, RZ, RZ ;  /* 0x000000ffff027224 */ /* 0x000fe400078e00ff */
[----:B------:R-:W-:Y:S02]  /*05f0*/  IMAD.MOV R0, RZ, RZ, -R8 ;  /* 0x000000ffff007224 */ /* 0x000fe400078e0a08 */
[----:B------:R-:W-:Y:S01]  /*0600*/  IMAD.HI.U32 R2, R3, R5, R2 ;  /* 0x0000000503027227 */ /* 0x000fe200078e0002 */
[----:B------:R-:W-:-:S04]  /*0610*/  MOV R3, 0x400 ;  /* 0x0000040000037802 */ /* 0x000fc80000000f00 */
[----:B------:R-:W-:Y:S01]  /*0620*/  R2UR UR6, R3 ;  /* 0x00000000030672ca */ /* 0x000fe200000e0000 */
[----:B------:R-:W-:-:S04]  /*0630*/  IMAD.HI.U32 R2, R2, R9, RZ ;  /* 0x0000000902027227 */ /* 0x000fc800078e00ff */
[----:B------:R-:W-:-:S05]  /*0640*/  IMAD R0, R2, R0, R9 ;  /* 0x0000000002007224 */ /* 0x000fca00078e0209 */
[----:B------:R-:W-:-:S03]  /*0650*/  ISETP.GT.U32.AND P1, PT, R7, R0, PT ;  /* 0x000000000700720c */ /* 0x000fc60003f24070 */
[----:B------:R-:W-:-:S10]  /*0660*/  ULEA UR6, UR5, UR6, 0x18 ;  /* 0x0000000605067291 */ /* 0x000fd4000f8ec03f */
[----:B------:R-:W-:Y:S02]  /*0670*/  @!P1 IMAD.IADD R0, R0, 0x1, -R7 ;  /* 0x0000000100009824 */ /* 0x000fe400078e0a07 */
[----:B------:R-:W-:Y:S01]  /*0680*/  @!P1 VIADD R2, R2, 0x1 ;  /* 0x0000000102029836 */ /* 0x000fe20000000000 */
[----:B------:R-:W-:Y:S02]  /*0690*/  ISETP.NE.AND P1, PT, R13, RZ, PT ;  /* 0x000000ff0d00720c */ /* 0x000fe40003f25270 */
[----:B------:R-:W-:Y:S02]  /*06a0*/  ISETP.GE.U32.AND P0, PT, R0, R7, PT ;  /* 0x000000070000720c */ /* 0x000fe40003f06070 */
[----:B------:R-:W-:-:S04]  /*06b0*/  LOP3.LUT R0, R4, R13, RZ, 0x3c, !PT ;  /* 0x0000000d04007212 */ /* 0x000fc800078e3cff */
[----:B------:R-:W-:-:S07]  /*06c0*/  ISETP.GE.AND P2, PT, R0, RZ, PT ;  /* 0x000000ff0000720c */ /* 0x000fce0003f46270 */
[----:B------:R-:W-:Y:S01]  /*06d0*/  @P0 VIADD R2, R2, 0x1 ;  /* 0x0000000102020836 */ /* 0x000fe20000000000 */
[----:B------:R-:W-:-:S05]  /*06e0*/  PLOP3.LUT P0, PT, PT, PT, UP0, 0x80, 0x0 ;  /* 0x000000000000781c */ /* 0x000fca0003f0f008 */
[----:B------:R-:W-:Y:S01]  /*06f0*/  @!P2 IMAD.MOV R2, RZ, RZ, -R2 ;  /* 0x000000ffff02a224 */ /* 0x000fe200078e0a02 */
[----:B------:R-:W-:-:S05]  /*0700*/  @!P1 LOP3.LUT R2, RZ, R13, RZ, 0x33, !PT ;  /* 0x0000000dff029212 */ /* 0x000fca00078e33ff */
[----:B------:R-:W-:Y:S02]  /*0710*/  IMAD.MOV R0, RZ, RZ, -R2 ;  /* 0x000000ffff007224 */ /* 0x000fe400078e0a02 */
[----:B------:R-:W-:Y:S02]  /*0720*/  IMAD.SHL.U32 R146, R2, 0x80, RZ ;  /* 0x0000008002927824 */ /* 0x000fe400078e00ff */
[----:B------:R-:W-:-:S03]  /*0730*/  IMAD R0, R13, R0, R4 ;  /* 0x000000000d007224 */ /* 0x000fc600078e0204 */
[----:B------:R-:W-:Y:S01]  /*0740*/  LOP3.LUT R17, R146, R21, RZ, 0xfc, !PT ;  /* 0x0000001592117212 */ /* 0x000fe200078efcff */
[----:B------:R-:W-:Y:S01]  /*0750*/  IMAD.IADD R4, R6, 0x1, R0 ;  /* 0x0000000106047824 */ /* 0x000fe200078e0200 */
[----:B------:R-:W-:Y:S01]  /*0760*/  LOP3.LUT R15, R146, 0x1, R21, 0xfe, !PT ;  /* 0x00000001920f7812 */ /* 0x000fe200078efe15 */
[----:B------:R-:W0:Y:S02]  /*0770*/  S2R R0, SR_TID.X ;  /* 0x0000000000007919 */ /* 0x000e240000002100 */
[----:B0-----:R-:W-:-:S05]  /*0780*/  LOP3.LUT R19, R0, 0x7f, RZ, 0xc0, !PT ;  /* 0x0000007f00137812 */ /* 0x001fca00078ec0ff */
[----:B------:R-:W-:Y:S01]  /*0790*/  IMAD R13, R4, 0x80, R19 ;  /* 0x00000080040d7824 */ /* 0x000fe200078e0213 */
[----:B------:R-:W-:Y:S06]  /*07a0*/  @!P0 BRA `(.L_x_0) ;  /* 0x0000003000188947 */ /* 0x000fec0003800000 */
[----:B------:R-:W-:Y:S01]  /*07b0*/  IABS R23, R10 ;  /* 0x0000000a00177213 */ /* 0x000fe20000000000 */
[----:B------:R-:W-:Y:S01]  /*07c0*/  ULDC UR7, c[0x0][0x240] ;  /* 0x0000900000077ab9 */ /* 0x000fe20000000800 */
[----:B------:R-:W-:Y:S01]  /*07d0*/  IABS R29, R11 ;  /* 0x0000000b001d7213 */ /* 0x000fe20000000000 */
[----:B------:R-:W-:Y:S01]  /*07e0*/  USHF.R.S32.HI UR5, URZ, 0x1f, UR4 ;  /* 0x0000001f3f057899 */ /* 0x000fe20008011404 */
[----:B------:R-:W0:Y:S01]  /*07f0*/  I2F.RP R7, R23 ;  /* 0x0000001700077306 */ /* 0x000e220000209400 */
[----:B------:R-:W-:Y:S01]  /*0800*/  IABS R8, R13 ;  /* 0x0000000d00087213 */ /* 0x000fe20000000000 */
[----:B------:R-:W-:Y:S01]  /*0810*/  ULDC.64 UR20, c[0x0][0x218] ;  /* 0x0000860000147ab9 */ /* 0x000fe20000000a00 */
[----:B------:R-:W-:Y:S01]  /*0820*/  ISETP.GE.AND P6, PT, R13, RZ, PT ;  /* 0x000000ff0d00720c */ /* 0x000fe20003fc6270 */
[----:B------:R-:W-:Y:S01]  /*0830*/  USHF.R.U32.HI UR10, URZ, 0x4, UR6 ;  /* 0x000000043f0a7899 */ /* 0x000fe20008011606 */
[----:B------:R-:W-:Y:S01]  /*0840*/  CS2R R56, SRZ ;  /* 0x0000000000387805 */ /* 0x000fe2000001ff00 */
[----:B------:R-:W-:Y:S01]  /*0850*/  ULEA.HI UR5, UR5, UR4, URZ, 0x5 ;  /* 0x0000000405057291 */ /* 0x000fe2000f8f283f */
[----:B------:R-:W-:Y:S01]  /*0860*/  CS2R R58, SRZ ;  /* 0x00000000003a7805 */ /* 0x000fe2000001ff00 */
[----:B------:R-:W1:Y:S01]  /*0870*/  I2F.RP R6, R29 ;  /* 0x0000001d00067306 */ /* 0x000e620000209400 */
[----:B------:R-:W-:Y:S01]  /*0880*/  ULDC UR8, c[0x0][0x234] ;  /* 0x00008d0000087ab9 */ /* 0x000fe20000000800 */
[----:B------:R-:W-:Y:S01]  /*0890*/  USGXT.U32 UR4, UR10, 0xe ;  /* 0x0000000e0a04789a */ /* 0x000fe20008000000 */
[----:B------:R-:W-:Y:S01]  /*08a0*/  CS2R R60, SRZ ;  /* 0x00000000003c7805 */ /* 0x000fe2000001ff00 */
[----:B------:R-:W-:Y:S01]  /*08b0*/  ULDC UR12, c[0x0][0x23c] ;  /* 0x00008f00000c7ab9 */ /* 0x000fe20000000800 */
[----:B------:R-:W-:Y:S01]  /*08c0*/  ULDC.64 UR14, c[0x0][0x210] ;  /* 0x00008400000e7ab9 */ /* 0x000fe20000000a00 */
[----:B------:R-:W-:Y:S01]  /*08d0*/  ULDC UR11, c[0x0][0x230] ;  /* 0x00008c00000b7ab9 */ /* 0x000fe20000000800 */
[----:B------:R-:W-:Y:S01]  /*08e0*/  USHF.L.U32 UR49, UR12, 0x5, URZ ;  /* 0x000000050c317899 */ /* 0x000fe2000800063f */
[----:B0-----:R-:W0:Y:S01]  /*08f0*/  MUFU.RCP R7, R7 ;  /* 0x0000000700077308 */ /* 0x001e220000001000 */
[----:B------:R-:W-:-:S02]  /*0900*/  CS2R R62, SRZ ;  /* 0x00000000003e7805 */ /* 0x000fc4000001ff00 */
[----:B------:R-:W-:Y:S02]  /*0910*/  CS2R R64, SRZ ;  /* 0x0000000000407805 */ /* 0x000fe4000001ff00 */
[----:B------:R-:W-:Y:S02]  /*0920*/  CS2R R66, SRZ ;  /* 0x0000000000427805 */ /* 0x000fe4000001ff00 */
[----:B------:R-:W-:Y:S02]  /*0930*/  CS2R R68, SRZ ;  /* 0x0000000000447805 */ /* 0x000fe4000001ff00 */
[----:B------:R-:W-:Y:S02]  /*0940*/  CS2R R70, SRZ ;  /* 0x0000000000467805 */ /* 0x000fe4000001ff00 */
[----:B------:R-:W-:Y:S02]  /*0950*/  CS2R R72, SRZ ;  /* 0x0000000000487805 */ /* 0x000fe4000001ff00 */
[----:B------:R-:W-:Y:S01]  /*0960*/  CS2R R74, SRZ ;  /* 0x00000000004a7805 */ /* 0x000fe2000001ff00 */
[----:B-1----:R-:W1:Y:S01]  /*0970*/  MUFU.RCP R6, R6 ;  /* 0x0000000600067308 */ /* 0x002e620000001000 */
        /* <DEDUP_REMOVED lines=11> */
[----:B------:R-:W-:Y:S01]  /*0a30*/  CS2R R48, SRZ ;  /* 0x0000000000307805 */ /* 0x000fe2000001ff00 */
[----:B------:R0:W2:Y:S01]  /*0a40*/  F2I.FTZ.U32.TRUNC.NTZ R5, R4 ;  /* 0x0000000400057305 */ /* 0x0000a2000021f000 */
[----:B------:R-:W-:Y:S02]  /*0a50*/  CS2R R50, SRZ ;  /* 0x0000000000327805 */ /* 0x000fe4000001ff00 */
[----:B------:R-:W-:-:S02]  /*0a60*/  CS2R R52, SRZ ;  /* 0x0000000000347805 */ /* 0x000fc4000001ff00 */
[----:B------:R-:W-:Y:S01]  /*0a70*/  CS2R R54, SRZ ;  /* 0x0000000000367805 */ /* 0x000fe2000001ff00 */
[----:B-1----:R-:W-:Y:S01]  /*0a80*/  VIADD R3, R6, 0xffffffe ;  /* 0x0ffffffe06037836 */ /* 0x002fe20000000000 */
[----:B------:R-:W-:Y:S01]  /*0a90*/  ULDC UR18, c[0x0][0x238] ;  /* 0x00008e0000127ab9 */ /* 0x000fe20000000800 */
[----:B------:R-:W-:Y:S01]  /*0aa0*/  UMOV UR9, 0x3fffffef ;  /* 0x3fffffef00097882 */ /* 0x000fe20000000000 */
[----:B------:R-:W-:Y:S01]  /*0ab0*/  USHF.L.U32 UR50, UR18, 0x5, URZ ;  /* 0x0000000512327899 */ /* 0x000fe2000800063f */
[----:B0-----:R-:W-:Y:S02]  /*0ac0*/  IMAD.MOV.U32 R4, RZ, RZ, RZ ;  /* 0x000000ffff047224 */ /* 0x001fe400078e00ff */
[----:B------:R-:W0:Y:S01]  /*0ad0*/  F2I.FTZ.U32.TRUNC.NTZ R3, R3 ;  /* 0x0000000300037305 */ /* 0x000e22000021f000 */
[----:B------:R-:W-:Y:S02]  /*0ae0*/  UIMAD UR19, UR18, 0x1f, URZ ;  /* 0x0000001f121378a4 */ /* 0x000fe4000f8e023f */
[----:B------:R-:W-:Y:S01]  /*0af0*/  UIMAD UR22, UR18, 0x1c, URZ ;  /* 0x0000001c121678a4 */ /* 0x000fe2000f8e023f */
[----:B--2---:R-:W-:Y:S01]  /*0b00*/  IMAD.MOV R2, RZ, RZ, -R5 ;  /* 0x000000ffff027224 */ /* 0x004fe200078e0a05 */
[----:B------:R-:W-:-:S02]  /*0b10*/  UIMAD UR23, UR18, 0x1b, URZ ;  /* 0x0000001b121778a4 */ /* 0x000fc4000f8e023f */
[----:B------:R-:W-:Y:S01]  /*0b20*/  UIMAD UR24, UR18, 0x1a, URZ ;  /* 0x0000001a121878a4 */ /* 0x000fe2000f8e023f */
[----:B------:R-:W-:Y:S01]  /*0b30*/  IMAD R9, R2, R23, RZ ;  /* 0x0000001702097224 */ /* 0x000fe200078e02ff */
[----:B------:R-:W-:Y:S01]  /*0b40*/  SHF.R.U32.HI R2, RZ, 0x5, R0 ;  /* 0x00000005ff027819 */ /* 0x000fe20000011600 */
[----:B------:R-:W-:Y:S02]  /*0b50*/  UIMAD UR25, UR18, 0x19, URZ ;  /* 0x00000019121978a4 */ /* 0x000fe4000f8e023f */
[----:B------:R-:W-:Y:S01]  /*0b60*/  IMAD.HI.U32 R5, R5, R9, R4 ;  /* 0x0000000905057227 */ /* 0x000fe200078e0004 */
[----:B------:R-:W-:Y:S01]  /*0b70*/  SGXT.U32 R2, R2, 0x2 ;  /* 0x000000020202781a */ /* 0x000fe20000000000 */
[----:B------:R-:W-:Y:S02]  /*0b80*/  UIMAD UR26, UR18, 0x18, URZ ;  /* 0x00000018121a78a4 */ /* 0x000fe4000f8e023f */
[----:B0-----:R-:W-:Y:S01]  /*0b90*/  IMAD.MOV R4, RZ, RZ, -R3 ;  /* 0x000000ffff047224 */ /* 0x001fe200078e0a03 */
[----:B------:R-:W-:Y:S01]  /*0ba0*/  LOP3.LUT R28, R146, R21, R2, 0xfe, !PT ;  /* 0x00000015921c7212 */ /* 0x000fe200078efe02 */
[----:B------:R-:W-:Y:S01]  /*0bb0*/  IMAD.HI.U32 R5, R5, R8, RZ ;  /* 0x0000000805057227 */ /* 0x000fe200078e00ff */
[----:B------:R-:W-:-:S02]  /*0bc0*/  UIMAD UR27, UR18, 0x17, URZ ;  /* 0x00000017121b78a4 */ /* 0x000fc4000f8e023f */
[C---:B------:R-:W-:Y:S01]  /*0bd0*/  LOP3.LUT R7, R28.reuse, 0x3c, RZ, 0xfc, !PT ;  /* 0x0000003c1c077812 */ /* 0x040fe200078efcff */
[----:B------:R-:W-:Y:S01]  /*0be0*/  IMAD.MOV R2, RZ, RZ, -R5 ;  /* 0x000000ffff027224 */ /* 0x000fe200078e0a05 */
[----:B------:R-:W-:Y:S01]  /*0bf0*/  LOP3.LUT R31, R28, 0x20, RZ, 0xfc, !PT ;  /* 0x000000201c1f7812 */ /* 0x000fe200078efcff */
[----:B------:R-:W-:Y:S01]  /*0c00*/  IMAD R5, R4, R29, RZ ;  /* 0x0000001d04057224 */ /* 0x000fe200078e02ff */
[----:B------:R-:W-:Y:S01]  /*0c10*/  IABS R6, R7 ;  /* 0x0000000700067213 */ /* 0x000fe20000000000 */
[----:B------:R-:W-:Y:S01]  /*0c20*/  IMAD R8, R23, R2, R8 ;  /* 0x0000000217087224 */ /* 0x000fe200078e0208 */
[----:B------:R-:W-:Y:S01]  /*0c30*/  ISETP.GE.AND P1, PT, R7, RZ, PT ;  /* 0x000000ff0700720c */ /* 0x000fe20003f26270 */
[----:B------:R-:W-:Y:S01]  /*0c40*/  IMAD.MOV.U32 R2, RZ, RZ, RZ ;  /* 0x000000ffff027224 */ /* 0x000fe200078e00ff */
[C---:B------:R-:W-:Y:S01]  /*0c50*/  LOP3.LUT R7, R28.reuse, 0x2c, RZ, 0xfc, !PT ;  /* 0x0000002c1c077812 */ /* 0x040fe200078efcff */
[----:B------:R-:W-:Y:S01]  /*0c60*/  IMAD.MOV.U32 R4, RZ, RZ, R6 ;  /* 0x000000ffff047224 */ /* 0x000fe200078e0006 */
[----:B------:R-:W-:Y:S01]  /*0c70*/  ISETP.GT.U32.AND P0, PT, R23, R8, PT ;  /* 0x000000081700720c */ /* 0x000fe20003f04070 */
[----:B------:R-:W-:Y:S01]  /*0c80*/  IMAD.HI.U32 R2, R3, R5, R2 ;  /* 0x0000000503027227 */ /* 0x000fe200078e0002 */
[C---:B------:R-:W-:Y:S01]  /*0c90*/  LOP3.LUT R5, R28.reuse, 0x34, RZ, 0xfc, !PT ;  /* 0x000000341c057812 */ /* 0x040fe200078efcff */
[----:B------:R-:W-:Y:S01]  /*0ca0*/  UIMAD UR28, UR18, 0x16, URZ ;  /* 0x00000016121c78a4 */ /* 0x000fe2000f8e023f */
[----:B------:R-:W-:Y:S01]  /*0cb0*/  LOP3.LUT R6, R28, 0x30, RZ, 0xfc, !PT ;  /* 0x000000301c067812 */ /* 0x000fe200078efcff */
[----:B------:R-:W-:Y:S01]  /*0cc0*/  UIMAD UR29, UR18, 0x15, URZ ;  /* 0x00000015121d78a4 */ /* 0x000fe2000f8e023f */
[----:B------:R-:W-:Y:S01]  /*0cd0*/  IABS R12, R5 ;  /* 0x00000005000c7213 */ /* 0x000fe20000000000 */
[----:B------:R-:W-:Y:S01]  /*0ce0*/  IMAD.HI.U32 R3, R2, R4, RZ ;  /* 0x0000000402037227 */ /* 0x000fe200078e00ff */
[----:B------:R-:W-:Y:S01]  /*0cf0*/  ISETP.GE.AND P4, PT, R5, RZ, PT ;  /* 0x000000ff0500720c */ /* 0x000fe20003f86270 */
[----:B------:R-:W-:Y:S01]  /*0d00*/  UIMAD UR30, UR18, 0x14, URZ ;  /* 0x00000014121e78a4 */ /* 0x000fe2000f8e023f */
[----:B------:R-:W-:Y:S01]  /*0d10*/  IABS R14, R6 ;  /* 0x00000006000e7213 */ /* 0x000fe20000000000 */
[----:B------:R-:W-:Y:S01]  /*0d20*/  IMAD.MOV R3, RZ, RZ, -R3 ;  /* 0x000000ffff037224 */ /* 0x000fe200078e0a03 */
[----:B------:R-:W-:Y:S01]  /*0d30*/  ISETP.GE.AND P2, PT, R6, RZ, PT ;  /* 0x000000ff0600720c */ /* 0x000fe20003f46270 */
[--C-:B------:R-:W-:Y:S01]  /*0d40*/  @!P0 IMAD.IADD R8, R8, 0x1, -R23.reuse ;  /* 0x0000000108088824 */ /* 0x100fe200078e0a17 */
[----:B------:R-:W-:Y:S01]  /*0d50*/  IABS R16, R7 ;  /* 0x0000000700107213 */ /* 0x000fe20000000000 */
[----:B------:R-:W-:Y:S01]  /*0d60*/  IMAD R3, R29, R3, R4 ;  /* 0x000000031d037224 */ /* 0x000fe200078e0204 */
[----:B------:R-:W-:Y:S01]  /*0d70*/  LOP3.LUT R4, R28, 0x38, RZ, 0xfc, !PT ;  /* 0x000000381c047812 */ /* 0x000fe200078efcff */
[C---:B------:R-:W-:Y:S01]  /*0d80*/  IMAD.HI.U32 R5, R2.reuse, R12, RZ ;  /* 0x0000000c02057227 */ /* 0x040fe200078e00ff */
[----:B------:R-:W-:Y:S01]  /*0d90*/  ISETP.GT.U32.AND P5, PT, R23, R8, PT ;  /* 0x000000081700720c */ /* 0x000fe20003fa4070 */
[----:B------:R-:W-:Y:S01]  /*0da0*/  UIMAD UR31, UR18, 0x13, URZ ;  /* 0x00000013121f78a4 */ /* 0x000fe2000f8e023f */
[----:B------:R-:W-:Y:S01]  /*0db0*/  IABS R9, R4 ;  /* 0x0000000400097213 */ /* 0x000fe20000000000 */
[----:B------:R-:W-:Y:S01]  /*0dc0*/  IMAD.HI.U32 R6, R2, R14, RZ ;  /* 0x0000000e02067227 */ /* 0x000fe200078e00ff */
[----:B------:R-:W-:Y:S01]  /*0dd0*/  ISETP.GE.AND P3, PT, R4, RZ, PT ;  /* 0x000000ff0400720c */ /* 0x000fe20003f66270 */
[----:B------:R-:W-:Y:S01]  /*0de0*/  UIMAD UR32, UR18, 0x12, URZ ;  /* 0x00000012122078a4 */ /* 0x000fe2000f8e023f */
[----:B------:R-:W-:Y:S01]  /*0df0*/  ISETP.GE.AND P0, PT, R7, RZ, PT ;  /* 0x000000ff0700720c */ /* 0x000fe20003f06270 */
[----:B------:R-:W-:Y:S01]  /*0e00*/  IMAD.HI.U32 R4, R2, R9, RZ ;  /* 0x0000000902047227 */ /* 0x000fe200078e00ff */
[C---:B------:R-:W-:Y:S01]  /*0e10*/  LOP3.LUT R30, R28.reuse, 0x24, RZ, 0xfc, !PT ;  /* 0x000000241c1e7812 */ /* 0x040fe200078efcff */
[----:B------:R-:W-:Y:S01]  /*0e20*/  UIMAD UR33, UR18, 0x11, URZ ;  /* 0x00000011122178a4 */ /* 0x000fe2000f8e023f */
[C---:B------:R-:W-:Y:S01]  /*0e30*/  LOP3.LUT R27, R28.reuse, 0x28, RZ, 0xfc, !PT ;  /* 0x000000281c1b7812 */ /* 0x040fe200078efcff */
[----:B------:R-:W-:Y:S01]  /*0e40*/  IMAD.MOV R4, RZ, RZ, -R4 ;  /* 0x000000ffff047224 */ /* 0x000fe200078e0a04 */
[----:B------:R-:W-:Y:S01]  /*0e50*/  LOP3.LUT R33, R28, 0x18, RZ, 0xfc, !PT ;  /* 0x000000181c217812 */ /* 0x000fe200078efcff */
[----:B------:R-:W-:Y:S01]  /*0e60*/  @!P5 IMAD.IADD R8, R8, 0x1, -R23 ;  /* 0x000000010808d824 */ /* 0x000fe200078e0a17 */
[----:B------:R-:W-:Y:S01]  /*0e70*/  ISETP.NE.AND P5, PT, R10, RZ, PT ;  /* 0x000000ff0a00720c */ /* 0x000fe20003fa5270 */
[C---:B------:R-:W-:Y:S01]  /*0e80*/  IMAD R4, R29.reuse, R4, R9 ;  /* 0x000000041d047224 */ /* 0x040fe200078e0209 */
[----:B------:R-:W-:Y:S01]  /*0e90*/  IABS R20, R33 ;  /* 0x0000002100147213 */ /* 0x000fe20000000000 */
[----:B------:R-:W-:Y:S01]  /*0ea0*/  IMAD.MOV.U32 R26, RZ, RZ, R8 ;  /* 0x000000ffff1a7224 */ /* 0x000fe200078e0008 */
[C---:B------:R-:W-:Y:S01]  /*0eb0*/  LOP3.LUT R32, R28.reuse, 0x1c, RZ, 0xfc, !PT ;  /* 0x0000001c1c207812 */ /* 0x040fe200078efcff */
[----:B------:R-:W-:Y:S01]  /*0ec0*/  IMAD.MOV R5, RZ, RZ, -R5 ;  /* 0x000000ffff057224 */ /* 0x000fe200078e0a05 */
[----:B------:R-:W-:Y:S01]  /*0ed0*/  LOP3.LUT R34, R28, 0x14, RZ, 0xfc, !PT ;  /* 0x000000141c227812 */ /* 0x000fe200078efcff */
[----:B------:R-:W-:Y:S01]  /*0ee0*/  @!P6 IMAD.MOV R26, RZ, RZ, -R26 ;  /* 0x000000ffff1ae224 */ /* 0x000fe200078e0a1a */
[C---:B------:R-:W-:Y:S01]  /*0ef0*/  ISETP.GT.U32.AND P6, PT, R29.reuse, R4, PT ;  /* 0x000000041d00720c */ /* 0x040fe20003fc4070 */
[----:B------:R-:W-:Y:S01]  /*0f00*/  IMAD.MOV R6, RZ, RZ, -R6 ;  /* 0x000000ffff067224 */ /* 0x000fe200078e0a06 */
[----:B------:R-:W-:Y:S01]  /*0f10*/  IABS R18, R32 ;  /* 0x0000002000127213 */ /* 0x000fe20000000000 */
[C---:B------:R-:W-:Y:S01]  /*0f20*/  IMAD R5, R29.reuse, R5, R12 ;  /* 0x000000051d057224 */ /* 0x040fe200078e020c */
[----:B------:R-:W-:Y:S01]  /*0f30*/  IABS R12, R27 ;  /* 0x0000001b000c7213 */ /* 0x000fe20000000000 */
[----:B------:R-:W-:Y:S01]  /*0f40*/  IMAD.HI.U32 R7, R2, R16, RZ ;  /* 0x0000001002077227 */ /* 0x000fe200078e00ff */
[----:B------:R-:W-:Y:S01]  /*0f50*/  @!P5 LOP3.LUT R26, RZ, R10, RZ, 0x33, !PT ;  /* 0x0000000aff1ad212 */ /* 0x000fe200078e33ff */
[----:B------:R-:W-:Y:S01]  /*0f60*/  USHF.L.U32 UR34, UR18, 0x4, URZ ;  /* 0x0000000412227899 */ /* 0x000fe2000800063f */
[C---:B------:R-:W-:Y:S01]  /*0f70*/  ISETP.GT.U32.AND P5, PT, R29.reuse, R3, PT ;  /* 0x000000031d00720c */ /* 0x040fe20003fa4070 */
[C---:B------:R-:W-:Y:S01]  /*0f80*/  IMAD R6, R29.reuse, R6, R14 ;  /* 0x000000061d067224 */ /* 0x040fe200078e020e */
[----:B------:R-:W-:Y:S01]  /*0f90*/  IABS R14, R30 ;  /* 0x0000001e000e7213 */ /* 0x000fe20000000000 */
[----:B------:R-:W-:Y:S01]  /*0fa0*/  IMAD.MOV R7, RZ, RZ, -R7 ;  /* 0x000000ffff077224 */ /* 0x000fe200078e0a07 */
[----:B------:R-:W-:Y:S01]  /*0fb0*/  LOP3.LUT R35, R28, 0x10, RZ, 0xfc, !PT ;  /* 0x000000101c237812 */ /* 0x000fe200078efcff */
[--C-:B------:R-:W-:Y:S01]  /*0fc0*/  @!P6 IMAD.IADD R4, R4, 0x1, -R29.reuse ;  /* 0x000000010404e824 */ /* 0x100fe200078e0a1d */
[----:B------:R-:W-:Y:S01]  /*0fd0*/  LOP3.LUT R36, R28, 0xc, RZ, 0xfc, !PT ;  /* 0x0000000c1c247812 */ /* 0x000fe200078efcff */
[C---:B------:R-:W-:Y:S01]  /*0fe0*/  IMAD R7, R29.reuse, R7, R16 ;  /* 0x000000071d077224 */ /* 0x040fe200078e0210 */
[----:B------:R-:W-:Y:S01]  /*0ff0*/  IABS R16, R31 ;  /* 0x0000001f00107213 */ /* 0x000fe20000000000 */
[----:B------:R-:W-:Y:S01]  /*1000*/  IMAD.HI.U32 R9, R2, R14, RZ ;  /* 0x0000000e02097227 */ /* 0x000fe200078e00ff */
[----:B------:R-:W-:Y:S01]  /*1010*/  ISETP.GT.U32.AND P6, PT, R29, R4, PT ;  /* 0x000000041d00720c */ /* 0x000fe20003fc4070 */
[----:B------:R-:W-:Y:S01]  /*1020*/  UIMAD UR35, UR18, 0xf, URZ ;  /* 0x0000000f122378a4 */ /* 0x000fe2000f8e023f */
[----:B------:R-:W-:Y:S01]  /*1030*/  IABS R22, R35 ;  /* 0x0000002300167213 */ /* 0x000fe20000000000 */
[--C-:B------:R-:W-:Y:S01]  /*1040*/  @!P5 IMAD.IADD R3, R3, 0x1, -R29.reuse ;  /* 0x000000010303d824 */ /* 0x100fe200078e0a1d */
[----:B------:R-:W-:Y:S01]  /*1050*/  LOP3.LUT R37, R28, 0x8, RZ, 0xfc, !PT ;  /* 0x000000081c257812 */ /* 0x000fe200078efcff */
[C---:B------:R-:W-:Y:S01]  /*1060*/  IMAD.HI.U32 R10, R2.reuse, R16, RZ ;  /* 0x00000010020a7227 */ /* 0x040fe200078e00ff */
[----:B------:R-:W-:Y:S01]  /*1070*/  IABS R23, R36 ;  /* 0x0000002400177213 */ /* 0x000fe20000000000 */
[----:B------:R-:W-:Y:S01]  /*1080*/  UIMAD UR36, UR18, 0xe, URZ ;  /* 0x0000000e122478a4 */ /* 0x000fe2000f8e023f */
[C---:B------:R-:W-:Y:S01]  /*1090*/  ISETP.GT.U32.AND P5, PT, R29.reuse, R3, PT ;  /* 0x000000031d00720c */ /* 0x040fe20003fa4070 */
[----:B------:R-:W-:Y:S01]  /*10a0*/  IMAD.MOV R10, RZ, RZ, -R10 ;  /* 0x000000ffff0a7224 */ /* 0x000fe200078e0a0a */
[----:B------:R-:W-:Y:S01]  /*10b0*/  IABS R24, R37 ;  /* 0x0000002500187213 */ /* 0x000fe20000000000 */
[----:B------:R-:W-:Y:S01]  /*10c0*/  IMAD.HI.U32 R8, R2, R12, RZ ;  /* 0x0000000c02087227 */ /* 0x000fe200078e00ff */
[----:B------:R-:W-:Y:S01]  /*10d0*/  IABS R25, R28 ;  /* 0x0000001c00197213 */ /* 0x000fe20000000000 */
[----:B------:R-:W-:Y:S01]  /*10e0*/  UIMAD UR37, UR18, 0xd, URZ ;  /* 0x0000000d122578a4 */ /* 0x000fe2000f8e023f */
[----:B------:R-:W-:Y:S01]  /*10f0*/  LOP3.LUT R38, R28, 0x4, RZ, 0xfc, !PT ;  /* 0x000000041c267812 */ /* 0x000fe200078efcff */
[----:B------:R-:W-:Y:S01]  /*1100*/  @!P6 IMAD.IADD R4, R4, 0x1, -R29 ;  /* 0x000000010404e824 */ /* 0x000fe200078e0a1d */
[C---:B------:R-:W-:Y:S01]  /*1110*/  ISETP.GT.U32.AND P6, PT, R29.reuse, R6, PT ;  /* 0x000000061d00720c */ /* 0x040fe20003fc4070 */
[----:B------:R-:W-:Y:S01]  /*1120*/  IMAD.MOV R9, RZ, RZ, -R9 ;  /* 0x000000ffff097224 */ /* 0x000fe200078e0a09 */
[----:B------:R-:W-:Y:S01]  /*1130*/  UIMAD UR38, UR18, 0xc, URZ ;  /* 0x0000000c122678a4 */ /* 0x000fe2000f8e023f */
[----:B------:R-:W-:Y:S01]  /*1140*/  IMAD R10, R29, R10, R16 ;  /* 0x0000000a1d0a7224 */ /* 0x000fe200078e0210 */
[----:B------:R-:W-:Y:S01]  /*1150*/  UIMAD UR39, UR18, 0xb, URZ ;  /* 0x0000000b122778a4 */ /* 0x000fe2000f8e023f */
[--C-:B------:R-:W-:Y:S01]  /*1160*/  @!P5 IMAD.IADD R3, R3, 0x1, -R29.reuse ;  /* 0x000000010303d824 */ /* 0x100fe200078e0a1d */
[C---:B------:R-:W-:Y:S01]  /*1170*/  ISETP.GT.U32.AND P5, PT, R29.reuse, R5, PT ;  /* 0x000000051d00720c */ /* 0x040fe20003fa4070 */
[----:B------:R-:W-:Y:S01]  /*1180*/  IMAD.MOV.U32 R16, RZ, RZ, R20 ;  /* 0x000000ffff107224 */ /* 0x000fe200078e0014 */
[----:B------:R-:W-:Y:S01]  /*1190*/  IABS R20, R34 ;  /* 0x0000002200147213 */ /* 0x000fe20000000000 */
[----:B------:R-:W-:Y:S01]  /*11a0*/  IMAD.MOV R8, RZ, RZ, -R8 ;  /* 0x000000ffff087224 */ /* 0x000fe200078e0a08 */
[----:B------:R-:W-:Y:S01]  /*11b0*/  UIMAD UR40, UR18, 0xa, URZ ;  /* 0x0000000a122878a4 */ /* 0x000fe2000f8e023f */
[----:B------:R-:W-:Y:S01]  /*11c0*/  IMAD R9, R29, R9, R14 ;  /* 0x000000091d097224 */ /* 0x000fe200078e020e */
[----:B------:R-:W-:Y:S01]  /*11d0*/  UIMAD UR41, UR18, 0x9, URZ ;  /* 0x00000009122978a4 */ /* 0x000fe2000f8e023f */
[----:B------:R-:W-:Y:S01]  /*11e0*/  @!P6 IMAD.IADD R6, R6, 0x1, -R29 ;  /* 0x000000010606e824 */ /* 0x000fe200078e0a1d */
[----:B------:R-:W-:Y:S01]  /*11f0*/  USHF.L.U32 UR42, UR18, 0x3, URZ ;  /* 0x00000003122a7899 */ /* 0x000fe2000800063f */
[----:B------:R-:W-:Y:S01]  /*1200*/  IMAD.HI.U32 R14, R2, R16, RZ ;  /* 0x00000010020e7227 */ /* 0x000fe200078e00ff */
[----:B------:R-:W-:-:S02]  /*1210*/  UIMAD UR43, UR18, 0x7, URZ ;  /* 0x00000007122b78a4 */ /* 0x000fc4000f8e023f */
[----:B------:R-:W-:Y:S01]  /*1220*/  ISETP.GT.U32.AND P6, PT, R29, R6, PT ;  /* 0x000000061d00720c */ /* 0x000fe20003fc4070 */
[----:B------:R-:W-:Y:S01]  /*1230*/  @!P5 IMAD.IADD R5, R5, 0x1, -R29 ;  /* 0x000000010505d824 */ /* 0x000fe200078e0a1d */
[----:B------:R-:W-:Y:S01]  /*1240*/  UIMAD UR44, UR18, 0x6, URZ ;  /* 0x00000006122c78a4 */ /* 0x000fe2000f8e023f */
[C---:B------:R-:W-:Y:S01]  /*1250*/  IMAD R8, R29.reuse, R8, R12 ;  /* 0x000000081d087224 */ /* 0x040fe200078e020c */
[----:B------:R-:W-:Y:S01]  /*1260*/  UIMAD UR45, UR18, 0x5, URZ ;  /* 0x00000005122d78a4 */ /* 0x000fe2000f8e023f */
[----:B------:R-:W-:Y:S01]  /*1270*/  @!P1 IMAD.MOV R3, RZ, RZ, -R3 ;  /* 0x000000ffff039224 */ /* 0x000fe200078e0a03 */
[C---:B------:R-:W-:Y:S01]  /*1280*/  ISETP.GT.U32.AND P5, PT, R29.reuse, R5, PT ;  /* 0x000000051d00720c */ /* 0x040fe20003fa4070 */
[C---:B------:R-:W-:Y:S01]  /*1290*/  IMAD.HI.U32 R12, R2.reuse, R18, RZ ;  /* 0x00000012020c7227 */ /* 0x040fe200078e00ff */
[C---:B------:R-:W-:Y:S01]  /*12a0*/  ISETP.GT.U32.AND P1, PT, R29.reuse, R7, PT ;  /* 0x000000071d00720c */ /* 0x040fe20003f24070 */
[----:B------:R-:W-:Y:S02]  /*12b0*/  USHF.L.U32 UR46, UR18, 0x2, URZ ;  /* 0x00000002122e7899 */ /* 0x000fe4000800063f */
[----:B------:R-:W-:Y:S01]  /*12c0*/  IMAD.MOV R14, RZ, RZ, -R14 ;  /* 0x000000ffff0e7224 */ /* 0x000fe200078e0a0e */
[----:B------:R-:W-:Y:S01]  /*12d0*/  UIMAD UR47, UR18, 0x3, URZ ;  /* 0x00000003122f78a4 */ /* 0x000fe2000f8e023f */
[----:B------:R-:W-:Y:S01]  /*12e0*/  @!P3 IMAD.MOV R4, RZ, RZ, -R4 ;  /* 0x000000ffff04b224 */ /* 0x000fe200078e0a04 */
[C---:B------:R-:W-:Y:S01]  /*12f0*/  ISETP.GT.U32.AND P3, PT, R29.reuse, R8, PT ;  /* 0x000000081d00720c */ /* 0x040fe20003f64070 */
[----:B------:R-:W-:Y:S01]  /*1300*/  IMAD.MOV R12, RZ, RZ, -R12 ;  /* 0x000000ffff0c7224 */ /* 0x000fe200078e0a0c */
[----:B------:R-:W-:Y:S01]  /*1310*/  USHF.L.U32 UR48, UR18, 0x1, URZ ;  /* 0x0000000112307899 */ /* 0x000fe2000800063f */
[----:B------:R-:W-:Y:S01]  /*1320*/  IMAD R14, R29, R14, R16 ;  /* 0x0000000e1d0e7224 */ /* 0x000fe200078e0210 */
[----:B------:R-:W-:Y:S01]  /*1330*/  USHF.R.S32.HI UR51, URZ, 0x1f, UR49 ;  /* 0x0000001f3f337899 */ /* 0x000fe20008011431 */
[----:B------:R-:W-:Y:S01]  /*1340*/  @!P5 IMAD.IADD R5, R5, 0x1, -R29 ;  /* 0x000000010505d824 */ /* 0x000fe200078e0a1d */
[----:B------:R-:W-:Y:S01]  /*1350*/  ISETP.GT.U32.AND P5, PT, R29, R9, PT ;  /* 0x000000091d00720c */ /* 0x000fe20003fa4070 */
[----:B------:R-:W-:Y:S01]  /*1360*/  IMAD.HI.U32 R16, R2, R20, RZ ;  /* 0x0000001402107227 */ /* 0x000fe200078e00ff */
[----:B------:R-:W-:-:S03]  /*1370*/  ULDC UR52, c[0x0][0x238] ;  /* 0x00008e0000347ab9 */ /* 0x000fc60000000800 */
[----:B------:R-:W-:Y:S01]  /*1380*/  @!P6 IMAD.IADD R6, R6, 0x1, -R29 ;  /* 0x000000010606e824 */ /* 0x000fe200078e0a1d */
[C---:B------:R-:W-:Y:S01]  /*1390*/  ISETP.GT.U32.AND P6, PT, R29.reuse, R10, PT ;  /* 0x0000000a1d00720c */ /* 0x040fe20003fc4070 */
[----:B------:R-:W-:Y:S02]  /*13a0*/  IMAD R12, R29, R12, R18 ;  /* 0x0000000c1d0c7224 */ /* 0x000fe400078e0212 */
[----:B------:R-:W-:-:S04]  /*13b0*/  IMAD.HI.U32 R18, R2, R22, RZ ;  /* 0x0000001602127227 */ /* 0x000fc800078e00ff */
[----:B------:R-:W-:Y:S02]  /*13c0*/  IMAD.MOV R16, RZ, RZ, -R16 ;  /* 0x000000ffff107224 */ /* 0x000fe400078e0a10 */
[----:B------:R-:W-:Y:S02]  /*13d0*/  IMAD.MOV R18, RZ, RZ, -R18 ;  /* 0x000000ffff127224 */ /* 0x000fe400078e0a12 */
[----:B------:R-:W-:Y:S02]  /*13e0*/  IMAD R16, R29, R16, R20 ;  /* 0x000000101d107224 */ /* 0x000fe400078e0214 */
[----:B------:R-:W-:Y:S01]  /*13f0*/  @!P1 IMAD.IADD R7, R7, 0x1, -R29 ;  /* 0x0000000107079824 */ /* 0x000fe200078e0a1d */
[----:B------:R-:W-:Y:S01]  /*1400*/  ISETP.GT.U32.AND P1, PT, R29, R12, PT ;  /* 0x0000000c1d00720c */ /* 0x000fe20003f24070 */
[----:B------:R-:W-:-:S04]  /*1410*/  IMAD.HI.U32 R20, R2, R23, RZ ;  /* 0x0000001702147227 */ /* 0x000fc800078e00ff */
[C---:B------:R-:W-:Y:S02]  /*1420*/  IMAD R18, R29.reuse, R18, R22 ;  /* 0x000000121d127224 */ /* 0x040fe400078e0216 */
[--C-:B------:R-:W-:Y:S01]  /*1430*/  @!P3 IMAD.IADD R8, R8, 0x1, -R29.reuse ;  /* 0x000000010808b824 */ /* 0x100fe200078e0a1d */
[----:B------:R-:W-:Y:S01]  /*1440*/  ISETP.GT.U32.AND P3, PT, R29, R14, PT ;  /* 0x0000000e1d00720c */ /* 0x000fe20003f64070 */
[----:B------:R-:W-:Y:S02]  /*1450*/  @!P5 IMAD.IADD R9, R9, 0x1, -R29 ;  /* 0x000000010909d824 */ /* 0x000fe400078e0a1d */
[----:B------:R-:W-:Y:S01]  /*1460*/  IMAD.HI.U32 R22, R2, R24, RZ ;  /* 0x0000001802167227 */ /* 0x000fe200078e00ff */
[----:B------:R-:W-:-:S03]  /*1470*/  ISETP.GT.U32.AND P5, PT, R29, R8, PT ;  /* 0x000000081d00720c */ /* 0x000fc60003fa4070 */
[----:B------:R-:W-:Y:S02]  /*1480*/  IMAD.MOV R20, RZ, RZ, -R20 ;  /* 0x000000ffff147224 */ /* 0x000fe400078e0a14 */
[----:B------:R-:W-:Y:S01]  /*1490*/  @!P4 IMAD.MOV R5, RZ, RZ, -R5 ;  /* 0x000000ffff05c224 */ /* 0x000fe200078e0a05 */
[C---:B------:R-:W-:Y:S01]  /*14a0*/  ISETP.GT.U32.AND P4, PT, R29.reuse, R7, PT ;  /* 0x000000071d00720c */ /* 0x040fe20003f84070 */
[----:B------:R-:W-:Y:S01]  /*14b0*/  @!P6 IMAD.IADD R10, R10, 0x1, -R29 ;  /* 0x000000010a0ae824 */ /* 0x000fe200078e0a1d */
[C---:B------:R-:W-:Y:S01]  /*14c0*/  ISETP.GT.U32.AND P6, PT, R29.reuse, R9, PT ;  /* 0x000000091d00720c */ /* 0x040fe20003fc4070 */
[----:B------:R-:W-:Y:S02]  /*14d0*/  IMAD.MOV R22, RZ, RZ, -R22 ;  /* 0x000000ffff167224 */ /* 0x000fe400078e0a16 */
[----:B------:R-:W-:Y:S02]  /*14e0*/  IMAD R20, R29, R20, R23 ;  /* 0x000000141d147224 */ /* 0x000fe400078e0217 */
[----:B------:R-:W-:-:S04]  /*14f0*/  IMAD.HI.U32 R23, R2, R25, RZ ;  /* 0x0000001902177227 */ /* 0x000fc800078e00ff */
[C---:B------:R-:W-:Y:S02]  /*1500*/  IMAD R22, R29.reuse, R22, R24 ;  /* 0x000000161d167224 */ /* 0x040fe400078e0218 */
[----:B------:R-:W-:Y:S01]  /*1510*/  IMAD.MOV R24, RZ, RZ, -R23 ;  /* 0x000000ffff187224 */ /* 0x000fe200078e0a17 */
[----:B------:R-:W-:Y:S01]  /*1520*/  SHF.R.S32.HI R23, RZ, 0x2, R0 ;  /* 0x00000002ff177819 */ /* 0x000fe20000011400 */
[----:B------:R-:W-:Y:S01]  /*1530*/  @!P1 IMAD.IADD R12, R12, 0x1, -R29 ;  /* 0x000000010c0c9824 */ /* 0x000fe200078e0a1d */
[C---:B------:R-:W-:Y:S01]  /*1540*/  ISETP.GT.U32.AND P1, PT, R29.reuse, R10, PT ;  /* 0x0000000a1d00720c */ /* 0x040fe20003f24070 */
[----:B------:R-:W-:Y:S01]  /*1550*/  IMAD R25, R29, R24, R25 ;  /* 0x000000181d197224 */ /* 0x000fe200078e0219 */
[----:B------:R-:W-:Y:S01]  /*1560*/  IABS R24, R38 ;  /* 0x0000002600187213 */ /* 0x000fe20000000000 */
[--C-:B------:R-:W-:Y:S01]  /*1570*/  @!P3 IMAD.IADD R14, R14, 0x1, -R29.reuse ;  /* 0x000000010e0eb824 */ /* 0x100fe200078e0a1d */
[----:B------:R-:W-:Y:S01]  /*1580*/  SGXT R23, R23, 0x1 ;  /* 0x000000011717781a */ /* 0x000fe20000000200 */
[----:B------:R-:W-:Y:S01]  /*1590*/  @!P2 IMAD.MOV R6, RZ, RZ, -R6 ;  /* 0x000000ffff06a224 */ /* 0x000fe200078e0a06 */
[----:B------:R-:W-:Y:S01]  /*15a0*/  ISETP.GT.U32.AND P2, PT, R29, R12, PT ;  /* 0x0000000c1d00720c */ /* 0x000fe20003f44070 */
[--C-:B------:R-:W-:Y:S01]  /*15b0*/  @!P4 IMAD.IADD R7, R7, 0x1, -R29.reuse ;  /* 0x000000010707c824 */ /* 0x100fe200078e0a1d */
[C---:B------:R-:W-:Y:S01]  /*15c0*/  ISETP.GT.U32.AND P3, PT, R29.reuse, R14, PT ;  /* 0x0000000e1d00720c */ /* 0x040fe20003f64070 */
[--C-:B------:R-:W-:Y:S01]  /*15d0*/  @!P5 IMAD.IADD R8, R8, 0x1, -R29.reuse ;  /* 0x000000010808d824 */ /* 0x100fe200078e0a1d */
[----:B------:R-:W-:Y:S01]  /*15e0*/  ISETP.GT.U32.AND P4, PT, R29, R16, PT ;  /* 0x000000101d00720c */ /* 0x000fe20003f84070 */
[----:B------:R-:W-:Y:S01]  /*15f0*/  @!P6 IMAD.IADD R9, R9, 0x1, -R29 ;  /* 0x000000010909e824 */ /* 0x000fe200078e0a1d */
[C---:B------:R-:W-:Y:S01]  /*1600*/  ISETP.GT.U32.AND P5, PT, R29.reuse, R18, PT ;  /* 0x000000121d00720c */ /* 0x040fe20003fa4070 */
[----:B------:R-:W-:Y:S01]  /*1610*/  IMAD.HI.U32 R2, R2, R24, RZ ;  /* 0x0000001802027227 */ /* 0x000fe200078e00ff */
[----:B------:R-:W-:-:S03]  /*1620*/  ISETP.GT.U32.AND P6, PT, R29, R20, PT ;  /* 0x000000141d00720c */ /* 0x000fc60003fc4070 */
[----:B------:R-:W-:Y:S02]  /*1630*/  IMAD.MOV R2, RZ, RZ, -R2 ;  /* 0x000000ffff027224 */ /* 0x000fe400078e0a02 */
[--C-:B------:R-:W-:Y:S01]  /*1640*/  @!P1 IMAD.IADD R10, R10, 0x1, -R29.reuse ;  /* 0x000000010a0a9824 */ /* 0x100fe200078e0a1d */
[C---:B------:R-:W-:Y:S01]  /*1650*/  ISETP.GT.U32.AND P1, PT, R29.reuse, R25, PT ;  /* 0x000000191d00720c */ /* 0x040fe20003f24070 */
[C---:B------:R-:W-:Y:S02]  /*1660*/  IMAD R24, R29.reuse, R2, R24 ;  /* 0x000000021d187224 */ /* 0x040fe400078e0218 */
[--C-:B------:R-:W-:Y:S01]  /*1670*/  @!P2 IMAD.IADD R12, R12, 0x1, -R29.reuse ;  /* 0x000000010c0ca824 */ /* 0x100fe200078e0a1d */
[----:B------:R-:W-:Y:S01]  /*1680*/  ISETP.GT.U32.AND P2, PT, R29, R22, PT ;  /* 0x000000161d00720c */ /* 0x000fe20003f44070 */
[--C-:B------:R-:W-:Y:S01]  /*1690*/  @!P3 IMAD.IADD R14, R14, 0x1, -R29.reuse ;  /* 0x000000010e0eb824 */ /* 0x100fe200078e0a1d */
[----:B------:R-:W-:Y:S01]  /*16a0*/  ISETP.GE.AND P3, PT, R27, RZ, PT ;  /* 0x000000ff1b00720c */ /* 0x000fe20003f66270 */
[--C-:B------:R-:W-:Y:S01]  /*16b0*/  @!P4 IMAD.IADD R16, R16, 0x1, -R29.reuse ;  /* 0x000000011010c824 */ /* 0x100fe200078e0a1d */
[----:B------:R-:W-:Y:S01]  /*16c0*/  ISETP.GT.U32.AND P4, PT, R29, R24, PT ;  /* 0x000000181d00720c */ /* 0x000fe20003f84070 */
[--C-:B------:R-:W-:Y:S01]  /*16d0*/  @!P5 IMAD.IADD R18, R18, 0x1, -R29.reuse ;  /* 0x000000011212d824 */ /* 0x100fe200078e0a1d */
[----:B------:R-:W-:Y:S01]  /*16e0*/  ISETP.GE.AND P5, PT, R30, RZ, PT ;  /* 0x000000ff1e00720c */ /* 0x000fe20003fa6270 */
[--C-:B------:R-:W-:Y:S01]  /*16f0*/  @!P6 IMAD.IADD R20, R20, 0x1, -R29.reuse ;  /* 0x000000011414e824 */ /* 0x100fe200078e0a1d */
[----:B------:R-:W-:Y:S01]  /*1700*/  ISETP.GE.AND P6, PT, R31, RZ, PT ;  /* 0x000000ff1f00720c */ /* 0x000fe20003fc6270 */
[----:B------:R-:W-:Y:S01]  /*1710*/  @!P1 IMAD.IADD R25, R25, 0x1, -R29 ;  /* 0x0000000119199824 */ /* 0x000fe200078e0a1d */
[----:B------:R-:W-:Y:S01]  /*1720*/  LOP3.LUT R27, R23, 0x90, RZ, 0xc0, !PT ;  /* 0x00000090171b7812 */ /* 0x000fe200078ec0ff */
[----:B------:R-:W-:Y:S01]  /*1730*/  IMAD.MOV.U32 R23, RZ, RZ, R9 ;  /* 0x000000ffff177224 */ /* 0x000fe200078e0009 */
[----:B------:R-:W-:Y:S01]  /*1740*/  ISETP.GE.AND P1, PT, R32, RZ, PT ;  /* 0x000000ff2000720c */ /* 0x000fe20003f26270 */
[----:B------:R-:W-:Y:S01]  /*1750*/  @!P2 IMAD.IADD R22, R22, 0x1, -R29 ;  /* 0x000000011616a824 */ /* 0x000fe200078e0a1d */
[----:B------:R-:W-:Y:S01]  /*1760*/  ISETP.GE.AND P2, PT, R33, RZ, PT ;  /* 0x000000ff2100720c */ /* 0x000fe20003f46270 */
[----:B------:R-:W-:Y:S01]  /*1770*/  @!P0 IMAD.MOV R7, RZ, RZ, -R7 ;  /* 0x000000ffff078224 */ /* 0x000fe200078e0a07 */
[C---:B------:R-:W-:Y:S01]  /*1780*/  ISETP.GT.U32.AND P0, PT, R29.reuse, R16, PT ;  /* 0x000000101d00720c */ /* 0x040fe20003f04070 */
[----:B------:R-:W-:Y:S01]  /*1790*/  @!P4 IMAD.IADD R24, R24, 0x1, -R29 ;  /* 0x000000011818c824 */ /* 0x000fe200078e0a1d */
[C---:B------:R-:W-:Y:S01]  /*17a0*/  ISETP.GT.U32.AND P4, PT, R29.reuse, R20, PT ;  /* 0x000000141d00720c */ /* 0x040fe20003f84070 */
[----:B------:R-:W-:Y:S01]  /*17b0*/  @!P3 IMAD.MOV R8, RZ, RZ, -R8 ;  /* 0x000000ffff08b224 */ /* 0x000fe200078e0a08 */
[C---:B------:R-:W-:Y:S01]  /*17c0*/  ISETP.GT.U32.AND P3, PT, R29.reuse, R18, PT ;  /* 0x000000121d00720c */ /* 0x040fe20003f64070 */
[----:B------:R-:W-:Y:S01]  /*17d0*/  @!P5 IMAD.MOV R23, RZ, RZ, -R23 ;  /* 0x000000ffff17d224 */ /* 0x000fe200078e0a17 */
[C---:B------:R-:W-:Y:S01]  /*17e0*/  ISETP.GT.U32.AND P5, PT, R29.reuse, R25, PT ;  /* 0x000000191d00720c */ /* 0x040fe20003fa4070 */
[----:B------:R-:W-:Y:S01]  /*17f0*/  @!P6 IMAD.MOV R10, RZ, RZ, -R10 ;  /* 0x000000ffff0ae224 */ /* 0x000fe200078e0a0a */
[C---:B------:R-:W-:Y:S01]  /*1800*/  ISETP.GT.U32.AND P6, PT, R29.reuse, R22, PT ;  /* 0x000000161d00720c */ /* 0x040fe20003fc4070 */
[----:B------:R-:W-:Y:S01]  /*1810*/  @!P1 IMAD.MOV R12, RZ, RZ, -R12 ;  /* 0x000000ffff0c9224 */ /* 0x000fe200078e0a0c */
[----:B------:R-:W-:Y:S01]  /*1820*/  ISETP.GT.U32.AND P1, PT, R29, R24, PT ;  /* 0x000000181d00720c */ /* 0x000fe20003f24070 */
[----:B------:R-:W-:Y:S01]  /*1830*/  @!P2 IMAD.MOV R14, RZ, RZ, -R14 ;  /* 0x000000ffff0ea224 */ /* 0x000fe200078e0a0e */
[----:B------:R-:W-:Y:S01]  /*1840*/  ISETP.GE.AND P2, PT, R28, RZ, PT ;  /* 0x000000ff1c00720c */ /* 0x000fe20003f46270 */
[--C-:B------:R-:W-:Y:S01]  /*1850*/  @!P0 IMAD.IADD R16, R16, 0x1, -R29.reuse ;  /* 0x0000000110108824 */ /* 0x100fe200078e0a1d */
        /* <DEDUP_REMOVED lines=9> */
[----:B------:R-:W-:Y:S01]  /*18f0*/  IMAD.SHL.U32 R2, R0, 0x20, RZ ;  /* 0x0000002000027824 */ /* 0x000fe200078e00ff */
[----:B------:R-:W-:Y:S01]  /*1900*/  CS2R R30, SRZ ;  /* 0x00000000001e7805 */ /* 0x000fe2000001ff00 */
[----:B------:R-:W-:Y:S01]  /*1910*/  @!P1 IMAD.IADD R24, R24, 0x1, -R29 ;  /* 0x0000000118189824 */ /* 0x000fe200078e0a1d */
[----:B------:R-:W-:Y:S01]  /*1920*/  ISETP.NE.AND P1, PT, R11, RZ, PT ;  /* 0x000000ff0b00720c */ /* 0x000fe20003f25270 */
[----:B------:R-:W-:Y:S01]  /*1930*/  @!P0 IMAD.MOV R16, RZ, RZ, -R16 ;  /* 0x000000ffff108224 */ /* 0x000fe200078e0a10 */
[----:B------:R-:W-:Y:S01]  /*1940*/  LOP3.LUT R9, R27, 0xf60, R2, 0xf8, !PT ;  /* 0x00000f601b097812 */ /* 0x000fe200078ef802 */
[----:B------:R-:W-:Y:S01]  /*1950*/  @!P4 IMAD.MOV R20, RZ, RZ, -R20 ;  /* 0x000000ffff14c224 */ /* 0x000fe200078e0a14 */
[----:B------:R-:W-:Y:S01]  /*1960*/  LOP3.LUT R2, RZ, R11, RZ, 0x33, !PT ;  /* 0x0000000bff027212 */ /* 0x000fe200078e33ff */
[----:B------:R-:W-:Y:S01]  /*1970*/  @!P3 IMAD.MOV R18, RZ, RZ, -R18 ;  /* 0x000000ffff12b224 */ /* 0x000fe200078e0a12 */
[----:B------:R-:W-:Y:S01]  /*1980*/  CS2R R28, SRZ ;  /* 0x00000000001c7805 */ /* 0x000fe2000001ff00 */
[----:B------:R-:W-:Y:S01]  /*1990*/  @!P5 IMAD.MOV R22, RZ, RZ, -R22 ;  /* 0x000000ffff16d224 */ /* 0x000fe200078e0a16 */
[C---:B------:R-:W-:Y:S01]  /*19a0*/  SEL R4, R2.reuse, R4, !P1 ;  /* 0x0000000402047207 */ /* 0x040fe20004800000 */
[----:B------:R-:W-:Y:S01]  /*19b0*/  @!P6 IMAD.MOV R24, RZ, RZ, -R24 ;  /* 0x000000ffff18e224 */ /* 0x000fe200078e0a18 */
[C---:B------:R-:W-:Y:S01]  /*19c0*/  SEL R3, R2.reuse, R3, !P1 ;  /* 0x0000000302037207 */ /* 0x040fe20004800000 */
[----:B------:R-:W-:Y:S01]  /*19d0*/  @!P2 IMAD.MOV R25, RZ, RZ, -R25 ;  /* 0x000000ffff19a224 */ /* 0x000fe200078e0a19 */
[----:B------:R-:W-:Y:S01]  /*19e0*/  SEL R5, R2, R5, !P1 ;  /* 0x0000000502057207 */ /* 0x000fe20004800000 */
[----:B------:R-:W-:Y:S01]  /*19f0*/  IMAD R144, R4, UR7, RZ ;  /* 0x0000000704907c24 */ /* 0x000fe2000f8e02ff */
[C---:B------:R-:W-:Y:S01]  /*1a00*/  SEL R7, R2.reuse, R7, !P1 ;  /* 0x0000000702077207 */ /* 0x040fe20004800000 */
[----:B------:R-:W-:Y:S01]  /*1a10*/  IMAD R3, R3, UR7, RZ ;  /* 0x0000000703037c24 */ /* 0x000fe2000f8e02ff */
[C---:B------:R-:W-:Y:S01]  /*1a20*/  SEL R6, R2.reuse, R6, !P1 ;  /* 0x0000000602067207 */ /* 0x040fe20004800000 */
[----:B------:R-:W-:Y:S01]  /*1a30*/  IMAD R5, R5, UR7, RZ ;  /* 0x0000000705057c24 */ /* 0x000fe2000f8e02ff */
[C---:B------:R-:W-:Y:S01]  /*1a40*/  SEL R8, R2.reuse, R8, !P1 ;  /* 0x0000000802087207 */ /* 0x040fe20004800000 */
[----:B------:R-:W-:Y:S01]  /*1a50*/  IMAD R7, R7, UR7, RZ ;  /* 0x0000000707077c24 */ /* 0x000fe2000f8e02ff */
[----:B------:R-:W-:Y:S01]  /*1a60*/  SEL R23, R2, R23, !P1 ;  /* 0x0000001702177207 */ /* 0x000fe20004800000 */
[----:B------:R-:W-:Y:S01]  /*1a70*/  IMAD R6, R6, UR7, RZ ;  /* 0x0000000706067c24 */ /* 0x000fe2000f8e02ff */
[----:B------:R-:W-:Y:S01]  /*1a80*/  SEL R10, R2, R10, !P1 ;  /* 0x0000000a020a7207 */ /* 0x000fe20004800000 */
[----:B------:R-:W-:Y:S01]  /*1a90*/  IMAD R8, R8, UR7, RZ ;  /* 0x0000000708087c24 */ /* 0x000fe2000f8e02ff */
[C---:B------:R-:W-:Y:S01]  /*1aa0*/  SEL R12, R2.reuse, R12, !P1 ;  /* 0x0000000c020c7207 */ /* 0x040fe20004800000 */
[----:B------:R-:W-:Y:S01]  /*1ab0*/  IMAD R23, R23, UR7, RZ ;  /* 0x0000000717177c24 */ /* 0x000fe2000f8e02ff */
[----:B------:R-:W-:Y:S01]  /*1ac0*/  SEL R14, R2, R14, !P1 ;  /* 0x0000000e020e7207 */ /* 0x000fe20004800000 */
        /* <DEDUP_REMOVED lines=13> */
[----:B------:R-:W-:Y:S01]  /*1ba0*/  SHF.R.S32.HI R128, RZ, 0x1f, R144 ;  /* 0x0000001fff807819 */ /* 0x000fe20000011490 */
[----:B------:R-:W-:Y:S01]  /*1bb0*/  IMAD R24, R24, UR7, RZ ;  /* 0x0000000718187c24 */ /* 0x000fe2000f8e02ff */
[----:B------:R-:W-:Y:S01]  /*1bc0*/  SHF.R.S32.HI R132, RZ, 0x1f, R3 ;  /* 0x0000001fff847819 */ /* 0x000fe20000011403 */
[----:B------:R-:W-:Y:S01]  /*1bd0*/  IMAD R2, R2, UR7, RZ ;  /* 0x0000000702027c24 */ /* 0x000fe2000f8e02ff */
[----:B------:R-:W-:Y:S01]  /*1be0*/  IADD3 R4, P3, R3, UR20, RZ ;  /* 0x0000001403047c10 */ /* 0x000fe2000ff7e0ff */
[----:B------:R-:W-:Y:S01]  /*1bf0*/  UIADD3 UR7, UR6, 0x1000, URZ ;  /* 0x0000100006077890 */ /* 0x000fe2000fffe03f */
[----:B------:R-:W-:Y:S01]  /*1c00*/  IADD3 R144, P2, R144, UR20, RZ ;  /* 0x0000001490907c10 */ /* 0x000fe2000ff5e0ff */
[----:B------:R-:W-:Y:S01]  /*1c10*/  IMAD R11, R26, UR8, RZ ;  /* 0x000000081a0b7c24 */ /* 0x000fe2000f8e02ff */
[----:B------:R-:W-:Y:S01]  /*1c20*/  SHF.R.S32.HI R124, RZ, 0x1f, R5 ;  /* 0x0000001fff7c7819 */ /* 0x000fe20000011405 */
[----:B------:R-:W-:Y:S01]  /*1c30*/  USHF.R.U32.HI UR10, URZ, 0x4, UR7 ;  /* 0x000000043f0a7899 */ /* 0x000fe20008011607 */
[----:B------:R-:W-:-:S02]  /*1c40*/  IADD3 R142, P1, R5, UR20, RZ ;  /* 0x00000014058e7c10 */ /* 0x000fc4000ff3e0ff */
[----:B------:R-:W-:Y:S02]  /*1c50*/  CS2R R26, SRZ ;  /* 0x00000000001a7805 */ /* 0x000fe4000001ff00 */
[----:B------:R-:W-:Y:S01]  /*1c60*/  SHF.R.S32.HI R116, RZ, 0x1f, R7 ;  /* 0x0000001fff747819 */ /* 0x000fe20000011407 */
[----:B------:R-:W-:Y:S01]  /*1c70*/  USGXT.U32 UR10, UR10, 0xe ;  /* 0x0000000e0a0a789a */ /* 0x000fe20008000000 */
[----:B------:R-:W-:Y:S02]  /*1c80*/  IADD3 R138, P4, R7, UR20, RZ ;  /* 0x00000014078a7c10 */ /* 0x000fe4000ff9e0ff */
[----:B------:R-:W-:Y:S02]  /*1c90*/  CS2R R32, SRZ ;  /* 0x0000000000207805 */ /* 0x000fe4000001ff00 */
[----:B------:R-:W-:Y:S02]  /*1ca0*/  LOP3.LUT R7, R0, 0x1f, RZ, 0xc0, !PT ;  /* 0x0000001f00077812 */ /* 0x000fe400078ec0ff */
[----:B------:R-:W-:-:S02]  /*1cb0*/  CS2R R34, SRZ ;  /* 0x0000000000227805 */ /* 0x000fc4000001ff00 */
[----:B------:R-:W-:Y:S02]  /*1cc0*/  SHF.R.S32.HI R120, RZ, 0x1f, R6 ;  /* 0x0000001fff787819 */ /* 0x000fe40000011406 */
[----:B------:R-:W-:Y:S02]  /*1cd0*/  CS2R R36, SRZ ;  /* 0x0000000000247805 */ /* 0x000fe4000001ff00 */
[----:B------:R-:W-:Y:S01]  /*1ce0*/  IADD3 R140, P0, R6, UR20, RZ ;  /* 0x00000014068c7c10 */ /* 0x000fe2000ff1e0ff */
[----:B------:R-:W-:Y:S01]  /*1cf0*/  IMAD R5, R7, UR12, RZ ;  /* 0x0000000c07057c24 */ /* 0x000fe2000f8e02ff */
[----:B------:R-:W-:Y:S02]  /*1d00*/  IADD3.X R132, R132, UR21, RZ, P3, !PT ;  /* 0x0000001584847c10 */ /* 0x000fe40009ffe4ff */
[----:B------:R-:W-:Y:S02]  /*1d10*/  CS2R R38, SRZ ;  /* 0x0000000000267805 */ /* 0x000fe4000001ff00 */
[----:B------:R-:W-:Y:S01]  /*1d20*/  IADD3.X R128, R128, UR21, RZ, P2, !PT ;  /* 0x0000001580807c10 */ /* 0x000fe200097fe4ff */
[----:B------:R-:W-:Y:S01]  /*1d30*/  USHF.R.S32.HI UR7, URZ, 0x5, UR5 ;  /* 0x000000053f077899 */ /* 0x000fe20008011405 */
[----:B------:R-:W-:Y:S01]  /*1d40*/  IADD3.X R124, R124, UR21, RZ, P1, !PT ;  /* 0x000000157c7c7c10 */ /* 0x000fe20008ffe4ff */
[----:B------:R-:W-:Y:S01]  /*1d50*/  UMOV UR8, 0xffffff80 ;  /* 0xffffff8000087882 */ /* 0x000fe20000000000 */
[----:B------:R-:W-:Y:S01]  /*1d60*/  SHF.R.S32.HI R112, RZ, 0x1f, R8 ;  /* 0x0000001fff707819 */ /* 0x000fe20000011408 */
[----:B------:R-:W-:Y:S01]  /*1d70*/  UMOV UR5, URZ ;  /* 0x0000003f00057c82 */ /* 0x000fe20008000000 */
[----:B------:R-:W-:Y:S01]  /*1d80*/  IADD3 R136, P6, R8, UR20, RZ ;  /* 0x0000001408887c10 */ /* 0x000fe2000ffde0ff */
[----:B------:R-:W-:Y:S01]  /*1d90*/  IMAD.U32 R8, RZ, RZ, UR11 ;  /* 0x0000000bff087e24 */ /* 0x000fe2000f8e00ff */
[----:B------:R-:W-:Y:S01]  /*1da0*/  SHF.R.S32.HI R108, RZ, 0x1f, R23 ;  /* 0x0000001fff6c7819 */ /* 0x000fe20000011417 */
[----:B------:R-:W-:Y:S01]  /*1db0*/  UIADD3.64 UR8, UR4, -UR8, URZ ;  /* 0x8000000804087297 */ /* 0x000fe2000fffe03f */
[----:B------:R-:W-:-:S02]  /*1dc0*/  IADD3 R134, P5, R23, UR20, RZ ;  /* 0x0000001417867c10 */ /* 0x000fc4000ffbe0ff */
[----:B------:R-:W-:Y:S02]  /*1dd0*/  SHF.R.S32.HI R96, RZ, 0x1f, R10 ;  /* 0x0000001fff607819 */ /* 0x000fe4000001140a */
[----:B------:R-:W-:Y:S02]  /*1de0*/  IADD3 R130, P3, R10, UR20, RZ ;  /* 0x000000140a827c10 */ /* 0x000fe4000ff7e0ff */
[----:B------:R-:W-:Y:S02]  /*1df0*/  SHF.R.S32.HI R92, RZ, 0x1f, R12 ;  /* 0x0000001fff5c7819 */ /* 0x000fe4000001140c */
[----:B------:R-:W-:Y:S02]  /*1e00*/  IADD3 R126, P2, R12, UR20, RZ ;  /* 0x000000140c7e7c10 */ /* 0x000fe4000ff5e0ff */
[----:B------:R-:W-:Y:S02]  /*1e10*/  SHF.R.S32.HI R88, RZ, 0x1f, R14 ;  /* 0x0000001fff587819 */ /* 0x000fe4000001140e */
[----:B------:R-:W-:-:S02]  /*1e20*/  IADD3 R122, P1, R14, UR20, RZ ;  /* 0x000000140e7a7c10 */ /* 0x000fc4000ff3e0ff */
[----:B------:R-:W-:Y:S02]  /*1e30*/  IADD3.X R120, R120, UR21, RZ, P0, !PT ;  /* 0x0000001578787c10 */ /* 0x000fe400087fe4ff */
[----:B------:R-:W-:Y:S02]  /*1e40*/  IADD3.X R116, R116, UR21, RZ, P4, !PT ;  /* 0x0000001574747c10 */ /* 0x000fe4000a7fe4ff */
[----:B------:R-:W-:Y:S02]  /*1e50*/  SHF.R.S32.HI R22, RZ, 0x1f, R16 ;  /* 0x0000001fff167819 */ /* 0x000fe40000011410 */
[----:B------:R-:W-:Y:S02]  /*1e60*/  IADD3 R118, P0, R16, UR20, RZ ;  /* 0x0000001410767c10 */ /* 0x000fe4000ff1e0ff */
[----:B------:R-:W-:Y:S02]  /*1e70*/  SHF.R.S32.HI R20, RZ, 0x1f, R18 ;  /* 0x0000001fff147819 */ /* 0x000fe40000011412 */
[----:B------:R-:W-:-:S02]  /*1e80*/  IADD3 R114, P4, R18, UR20, RZ ;  /* 0x0000001412727c10 */ /* 0x000fc4000ff9e0ff */
[----:B------:R-:W-:Y:S02]  /*1e90*/  SHF.R.S32.HI R18, RZ, 0x1f, R110 ;  /* 0x0000001fff127819 */ /* 0x000fe4000001146e */
[----:B------:R-:W-:Y:S02]  /*1ea0*/  IADD3.X R112, R112, UR21, RZ, P6, !PT ;  /* 0x0000001570707c10 */ /* 0x000fe4000b7fe4ff */
[----:B------:R-:W-:Y:S02]  /*1eb0*/  SHF.R.S32.HI R16, RZ, 0x1f, R98 ;  /* 0x0000001fff107819 */ /* 0x000fe40000011462 */
[----:B------:R-:W-:Y:S02]  /*1ec0*/  IADD3.X R108, R108, UR21, RZ, P5, !PT ;  /* 0x000000156c6c7c10 */ /* 0x000fe4000affe4ff */
[----:B------:R-:W-:Y:S02]  /*1ed0*/  IADD3.X R96, R96, UR21, RZ, P3, !PT ;  /* 0x0000001560607c10 */ /* 0x000fe40009ffe4ff */
[----:B------:R-:W-:-:S02]  /*1ee0*/  IADD3.X R92, R92, UR21, RZ, P2, !PT ;  /* 0x000000155c5c7c10 */ /* 0x000fc400097fe4ff */
[----:B------:R-:W-:Y:S02]  /*1ef0*/  IADD3.X R88, R88, UR21, RZ, P1, !PT ;  /* 0x0000001558587c10 */ /* 0x000fe40008ffe4ff */
[----:B------:R-:W-:Y:S02]  /*1f00*/  IADD3 R110, P6, R110, UR20, RZ ;  /* 0x000000146e6e7c10 */ /* 0x000fe4000ffde0ff */
[----:B------:R-:W-:Y:S02]  /*1f10*/  IADD3 R98, P5, R98, UR20, RZ ;  /* 0x0000001462627c10 */ /* 0x000fe4000ffbe0ff */
[----:B------:R-:W-:Y:S02]  /*1f20*/  SHF.R.S32.HI R14, RZ, 0x1f, R24 ;  /* 0x0000001fff0e7819 */ /* 0x000fe40000011418 */
[----:B------:R-:W-:Y:S02]  /*1f30*/  IADD3 R94, P3, R24, UR20, RZ ;  /* 0x00000014185e7c10 */ /* 0x000fe4000ff7e0ff */
[----:B------:R-:W-:-:S02]  /*1f40*/  CS2R R24, SRZ ;  /* 0x0000000000187805 */ /* 0x000fc4000001ff00 */
[----:B------:R-:W-:Y:S02]  /*1f50*/  SHF.R.S32.HI R12, RZ, 0x1f, R2 ;  /* 0x0000001fff0c7819 */ /* 0x000fe40000011402 */
[----:B------:R-:W-:Y:S01]  /*1f60*/  IADD3 R90, P2, R2, UR20, RZ ;  /* 0x00000014025a7c10 */ /* 0x000fe2000ff5e0ff */
[----:B------:R-:W-:Y:S01]  /*1f70*/  UIMAD UR20, UR18, 0x1e, URZ ;  /* 0x0000001e121478a4 */ /* 0x000fe2000f8e023f */
[----:B------:R-:W-:Y:S01]  /*1f80*/  IADD3 R10, P1, R11, UR14, RZ ;  /* 0x0000000e0b0a7c10 */ /* 0x000fe2000ff3e0ff */
[----:B------:R-:W-:Y:S01]  /*1f90*/  UMOV UR14, UR10 ;  /* 0x0000000a000e7c82 */ /* 0x000fe20008000000 */
[----:B------:R-:W-:Y:S02]  /*1fa0*/  LOP3.LUT R6, R19, 0x10, RZ, 0x3c, !PT ;  /* 0x0000001013067812 */ /* 0x000fe400078e3cff */
[----:B------:R-:W-:Y:S02]  /*1fb0*/  SHF.R.S32.HI R3, RZ, 0x1f, R5 ;  /* 0x0000001fff037819 */ /* 0x000fe40000011405 */
[----:B------:R-:W-:-:S02]  /*1fc0*/  LOP3.LUT R2, R9, 0x10, RZ, 0x3c, !PT ;  /* 0x0000001009027812 */ /* 0x000fc400078e3cff */
[----:B------:R-:W-:Y:S02]  /*1fd0*/  IADD3.X R22, R22, UR21, RZ, P0, !PT ;  /* 0x0000001516167c10 */ /* 0x000fe400087fe4ff */
[----:B------:R-:W-:Y:S02]  /*1fe0*/  IADD3.X R20, R20, UR21, RZ, P4, !PT ;  /* 0x0000001514147c10 */ /* 0x000fe4000a7fe4ff */
[----:B------:R-:W-:Y:S02]  /*1ff0*/  IADD3.X R18, R18, UR21, RZ, P6, !PT ;  /* 0x0000001512127c10 */ /* 0x000fe4000b7fe4ff */
[----:B------:R-:W-:Y:S02]  /*2000*/  IADD3.X R16, R16, UR21, RZ, P5, !PT ;  /* 0x0000001510107c10 */ /* 0x000fe4000affe4ff */
[----:B------:R-:W-:Y:S02]  /*2010*/  IADD3.X R14, R14, UR21, RZ, P3, !PT ;  /* 0x000000150e0e7c10 */ /* 0x000fe40009ffe4ff */
[----:B------:R-:W-:Y:S01]  /*2020*/  IADD3.X R12, R12, UR21, RZ, P2, !PT ;  /* 0x000000150c0c7c10 */ /* 0x000fe200097fe4ff */
[----:B------:R-:W-:Y:S01]  /*2030*/  UIMAD UR21, UR18, 0x1d, URZ ;  /* 0x0000001d121578a4 */ /* 0x000fe2000f8e023f */
[----:B------:R-:W-:Y:S01]  /*2040*/  LEA.HI.X.SX32 R11, R11, UR15, 0x1, P1 ;  /* 0x0000000f0b0b7c11 */ /* 0x000fe200088f0eff */
[----:B------:R-:W-:-:S10]  /*2050*/  UMOV UR15, 0xc0000010 ;  /* 0xc0000010000f7882 */ /* 0x000fd40000000000 */
.L_x_1:
[C---:B------:R-:W-:Y:S01]  /*2060*/  ISETP.GT.AND P3, PT, R8.reuse, 0x2, PT ;  /* 0x000000020800780c */ /* 0x040fe20003f64270 */
[----:B------:R-:W-:Y:S01]  /*2070*/  IMAD.U32 R100, RZ, RZ, UR48 ;  /* 0x00000030ff647e24 */ /* 0x000fe2000f8e00ff */
[----:B------:R-:W-:Y:S01]  /*2080*/  ISETP.GT.AND P2, PT, R8, 0x1, PT ;  /* 0x000000010800780c */ /* 0x000fe20003f44270 */
[----:B------:R-:W-:Y:S01]  /*2090*/  IMAD.U32 R104, RZ, RZ, UR18 ;  /* 0x00000012ff687e24 */ /* 0x000fe2000f8e00ff */
[C---:B------:R-:W-:Y:S02]  /*20a0*/  IADD3 R102, P0, R10.reuse, UR48, RZ ;  /* 0x000000300a667c10 */ /* 0x040fe4000ff1e0ff */
[----:B------:R-:W-:Y:S02]  /*20b0*/  IADD3 R148, P1, R10, UR52, RZ ;  /* 0x000000340a947c10 */ /* 0x000fe4000ff3e0ff */
[----:B------:R-:W-:Y:S02]  /*20c0*/  PRMT R107, RZ, 0x7610, R107 ;  /* 0x00007610ff6b7816 */ /* 0x000fe4000000006b */
[----:B------:R-:W-:-:S02]  /*20d0*/  LEA.HI.X.SX32 R103, R100, R11, 0x1, P0 ;  /* 0x0000000b64677211 */ /* 0x000fc400000f0eff */
[----:B------:R-:W-:Y:S02]  /*20e0*/  PRMT R106, RZ, 0x7610, R106 ;  /* 0x00007610ff6a7816 */ /* 0x000fe4000000006a */
[----:B------:R-:W-:Y:S01]  /*20f0*/  LEA.HI.X.SX32 R149, R104, R11, 0x1, P1 ;  /* 0x0000000b68957211 */ /* 0x000fe200008f0eff */
[----:B------:R-:W2:Y:S01]  /*2100*/  @P3 LDG.E.U8 R107, desc[UR16][R102.64] ;  /* 0x00000010666b3981 */ /* 0x000ea2000c1e1100 */
[C---:B------:R-:W-:Y:S02]  /*2110*/  ISETP.GT.AND P4, PT, R8.reuse, 0x3, PT ;  /* 0x000000030800780c */ /* 0x040fe40003f84270 */
[C---:B------:R-:W-:Y:S01]  /*2120*/  ISETP.GT.AND P3, PT, R8.reuse, 0x4, PT ;  /* 0x000000040800780c */ /* 0x040fe20003f64270 */
[----:B------:R0:W3:Y:S01]  /*2130*/  @P2 LDG.E.U8 R106, desc[UR16][R148.64] ;  /* 0x00000010946a2981 */ /* 0x0000e2000c1e1100 */
[----:B------:R-:W-:Y:S01]  /*2140*/  ISETP.GT.AND P5, PT, R8, 0x5, PT ;  /* 0x000000050800780c */ /* 0x000fe20003fa4270 */
[----:B------:R-:W-:Y:S01]  /*2150*/  IMAD.U32 R154, RZ, RZ, UR47 ;  /* 0x0000002fff9a7e24 */ /* 0x000fe2000f8e00ff */
[C---:B------:R-:W-:Y:S01]  /*2160*/  IADD3 R100, P2, R10.reuse, UR47, RZ ;  /* 0x0000002f0a647c10 */ /* 0x040fe2000ff5e0ff */
[----:B------:R-:W-:Y:S01]  /*2170*/  IMAD.U32 R152, RZ, RZ, UR46 ;  /* 0x0000002eff987e24 */ /* 0x000fe2000f8e00ff */
[----:B------:R-:W-:-:S02]  /*2180*/  IADD3 R150, P1, R10, UR46, RZ ;  /* 0x0000002e0a967c10 */ /* 0x000fc4000ff3e0ff */
[----:B------:R-:W-:Y:S01]  /*2190*/  IADD3 R104, P0, R10, UR45, RZ ;  /* 0x0000002d0a687c10 */ /* 0x000fe2000ff1e0ff */
[----:B0-----:R-:W-:Y:S01]  /*21a0*/  IMAD.U32 R148, RZ, RZ, UR45 ;  /* 0x0000002dff947e24 */ /* 0x001fe2000f8e00ff */
[----:B------:R-:W-:Y:S02]  /*21b0*/  PRMT R162, RZ, 0x7610, R162 ;  /* 0x00007610ffa27816 */ /* 0x000fe400000000a2 */
[-C--:B------:R-:W-:Y:S02]  /*21c0*/  LEA.HI.X.SX32 R101, R154, R11.reuse, 0x1, P2 ;  /* 0x0000000b9a657211 */ /* 0x080fe400010f0eff */
[----:B------:R-:W-:Y:S02]  /*21d0*/  PRMT R109, RZ, 0x7610, R109 ;  /* 0x00007610ff6d7816 */ /* 0x000fe4000000006d */
[----:B------:R-:W-:Y:S01]  /*21e0*/  PRMT R164, RZ, 0x7610, R164 ;  /* 0x00007610ffa47816 */ /* 0x000fe200000000a4 */
[----:B------:R-:W4:Y:S01]  /*21f0*/  @P4 LDG.E.U8 R162, desc[UR16][R100.64] ;  /* 0x0000001064a24981 */ /* 0x000f22000c1e1100 */
[----:B------:R-:W-:-:S02]  /*2200*/  LEA.HI.X.SX32 R151, R152, R11, 0x1, P1 ;  /* 0x0000000b98977211 */ /* 0x000fc400008f0eff */
[----:B------:R-:W-:-:S03]  /*2210*/  LEA.HI.X.SX32 R105, R148, R11, 0x1, P0 ;  /* 0x0000000b94697211 */ /* 0x000fc600000f0eff */
[----:B------:R0:W5:Y:S04]  /*2220*/  @P3 LDG.E.U8 R109, desc[UR16][R150.64] ;  /* 0x00000010966d3981 */ /* 0x000168000c1e1100 */
[----:B------:R1:W3:Y:S01]  /*2230*/  @P5 LDG.E.U8 R164, desc[UR16][R104.64] ;  /* 0x0000001068a45981 */ /* 0x0002e2000c1e1100 */
[C---:B------:R-:W-:Y:S02]  /*2240*/  ISETP.GT.AND P3, PT, R8.reuse, 0x6, PT ;  /* 0x000000060800780c */ /* 0x040fe40003f64270 */
[C---:B------:R-:W-:Y:S01]  /*2250*/  ISETP.GT.AND P4, PT, R8.reuse, 0x7, PT ;  /* 0x000000070800780c */ /* 0x040fe20003f84270 */
[----:B------:R-:W-:Y:S01]  /*2260*/  IMAD.U32 R154, RZ, RZ, UR44 ;  /* 0x0000002cff9a7e24 */ /* 0x000fe2000f8e00ff */
[----:B------:R-:W-:Y:S01]  /*2270*/  ISETP.GT.AND P5, PT, R8, 0x8, PT ;  /* 0x000000080800780c */ /* 0x000fe20003fa4270 */
[----:B------:R-:W-:Y:S01]  /*2280*/  IMAD.U32 R152, RZ, RZ, UR43 ;  /* 0x0000002bff987e24 */ /* 0x000fe2000f8e00ff */
[----:B------:R-:W-:-:S02]  /*2290*/  IADD3 R102, P2, R10, UR44, RZ ;  /* 0x0000002c0a667c10 */ /* 0x000fc4000ff5e0ff */
[C---:B------:R-:W-:Y:S01]  /*22a0*/  IADD3 R148, P1, R10.reuse, UR43, RZ ;  /* 0x0000002b0a947c10 */ /* 0x040fe2000ff3e0ff */
[----:B0-----:R-:W-:Y:S01]  /*22b0*/  IMAD.U32 R150, RZ, RZ, UR42 ;  /* 0x0000002aff967e24 */ /* 0x001fe2000f8e00ff */
[----:B------:R-:W-:Y:S02]  /*22c0*/  PRMT R111, RZ, 0x7610, R111 ;  /* 0x00007610ff6f7816 */ /* 0x000fe4000000006f */
[----:B------:R-:W-:Y:S02]  /*22d0*/  IADD3 R100, P0, R10, UR42, RZ ;  /* 0x0000002a0a647c10 */ /* 0x000fe4000ff1e0ff */
[----:B------:R-:W-:Y:S02]  /*22e0*/  PRMT R113, RZ, 0x7610, R113 ;  /* 0x00007610ff717816 */ /* 0x000fe40000000071 */
[-C--:B------:R-:W-:Y:S02]  /*22f0*/  LEA.HI.X.SX32 R103, R154, R11.reuse, 0x1, P2 ;  /* 0x0000000b9a677211 */ /* 0x080fe400010f0eff */
[----:B------:R-:W-:-:S02]  /*2300*/  LEA.HI.X.SX32 R149, R152, R11, 0x1, P1 ;  /* 0x0000000b98957211 */ /* 0x000fc400008f0eff */
[----:B------:R-:W-:Y:S01]  /*2310*/  PRMT R115, RZ, 0x7610, R115 ;  /* 0x00007610ff737816 */ /* 0x000fe20000000073 */
[----:B------:R-:W3:Y:S01]  /*2320*/  @P3 LDG.E.U8 R111, desc[UR16][R102.64] ;  /* 0x00000010666f3981 */ /* 0x000ee2000c1e1100 */
[----:B------:R-:W-:Y:S02]  /*2330*/  LEA.HI.X.SX32 R101, R150, R11, 0x1, P0 ;  /* 0x0000000b96657211 */ /* 0x000fe400000f0eff */
[C---:B------:R-:W-:Y:S01]  /*2340*/  ISETP.GT.AND P3, PT, R8.reuse, 0x9, PT ;  /* 0x000000090800780c */ /* 0x040fe20003f64270 */
[----:B------:R0:W3:Y:S01]  /*2350*/  @P4 LDG.E.U8 R113, desc[UR16][R148.64] ;  /* 0x0000001094714981 */ /* 0x0000e2000c1e1100 */
[C---:B------:R-:W-:Y:S01]  /*2360*/  ISETP.GT.AND P4, PT, R8.reuse, 0xa, PT ;  /* 0x0000000a0800780c */ /* 0x040fe20003f84270 */
[----:B------:R-:W-:Y:S02]  /*2370*/  IMAD.U32 R154, RZ, RZ, UR41 ;  /* 0x00000029ff9a7e24 */ /* 0x000fe4000f8e00ff */
[----:B------:R0:W3:Y:S01]  /*2380*/  @P5 LDG.E.U8 R115, desc[UR16][R100.64] ;  /* 0x0000001064735981 */ /* 0x0000e2000c1e1100 */
[----:B------:R-:W-:Y:S01]  /*2390*/  ISETP.GT.AND P5, PT, R8, 0xb, PT ;  /* 0x0000000b0800780c */ /* 0x000fe20003fa4270 */
[----:B------:R-:W-:Y:S01]  /*23a0*/  IMAD.U32 R152, RZ, RZ, UR40 ;  /* 0x00000028ff987e24 */ /* 0x000fe2000f8e00ff */
[----:B-1----:R-:W-:-:S02]  /*23b0*/  IADD3 R104, P2, R10, UR41, RZ ;  /* 0x000000290a687c10 */ /* 0x002fc4000ff5e0ff */
        /* <DEDUP_REMOVED lines=94> */
[----:B-1----:R-:W-:Y:S02]  /*29a0*/  PRMT R149, RZ, 0x7610, R149 ;  /* 0x00007610ff957816 */ /* 0x002fe40000000095 */
[-C--:B------:R-:W-:Y:S02]  /*29b0*/  LEA.HI.X.SX32 R105, R154, R11.reuse, 0x1, P2 ;  /* 0x0000000b9a697211 */ /* 0x080fe400010f0eff */
[----:B------:R-:W-:-:S02]  /*29c0*/  LEA.HI.X.SX32 R103, R152, R11, 0x1, P1 ;  /* 0x0000000b98677211 */ /* 0x000fc400008f0eff */
[----:B------:R-:W-:Y:S01]  /*29d0*/  PRMT R151, RZ, 0x7610, R151 ;  /* 0x00007610ff977816 */ /* 0x000fe20000000097 */
[----:B------:R-:W3:Y:S01]  /*29e0*/  @P3 LDG.E.U8 R147, desc[UR16][R104.64] ;  /* 0x0000001068933981 */ /* 0x000ee2000c1e1100 */
[-C--:B------:R-:W-:Y:S01]  /*29f0*/  LEA.HI.X.SX32 R101, R150, R11.reuse, 0x1, P0 ;  /* 0x0000000b96657211 */ /* 0x080fe200000f0eff */
[----:B------:R-:W-:Y:S01]  /*2a00*/  IMAD.U32 R150, RZ, RZ, UR23 ;  /* 0x00000017ff967e24 */ /* 0x000fe2000f8e00ff */
[----:B------:R-:W-:Y:S01]  /*2a10*/  IADD3 R158, P0, R10, UR23, RZ ;  /* 0x000000170a9e7c10 */ /* 0x000fe2000ff1e0ff */
[----:B------:R0:W3:Y:S01]  /*2a20*/  @P4 LDG.E.U8 R149, desc[UR16][R102.64] ;  /* 0x0000001066954981 */ /* 0x0000e2000c1e1100 */
[C---:B------:R-:W-:Y:S02]  /*2a30*/  ISETP.GT.AND P3, PT, R8.reuse, 0x1c, PT ;  /* 0x0000001c0800780c */ /* 0x040fe40003f64270 */
[----:B------:R-:W-:Y:S01]  /*2a40*/  ISETP.GT.AND P4, PT, R8, 0x1d, PT ;  /* 0x0000001d0800780c */ /* 0x000fe20003f84270 */
[----:B------:R1:W3:Y:S01]  /*2a50*/  @P5 LDG.E.U8 R151, desc[UR16][R100.64] ;  /* 0x0000001064975981 */ /* 0x0002e2000c1e1100 */
[----:B------:R-:W-:Y:S01]  /*2a60*/  IMAD.U32 R148, RZ, RZ, UR22 ;  /* 0x00000016ff947e24 */ /* 0x000fe2000f8e00ff */
[----:B------:R-:W-:-:S02]  /*2a70*/  LEA.HI.X.SX32 R159, R150, R11, 0x1, P0 ;  /* 0x0000000b969f7211 */ /* 0x000fc400000f0eff */
[----:B------:R-:W-:Y:S02]  /*2a80*/  ISETP.GT.AND P2, PT, R8, 0x1b, PT ;  /* 0x0000001b0800780c */ /* 0x000fe40003f44270 */
[C---:B------:R-:W-:Y:S02]  /*2a90*/  IADD3 R160, P1, R10.reuse, UR22, RZ ;  /* 0x000000160aa07c10 */ /* 0x040fe4000ff3e0ff */
[----:B0-----:R-:W-:Y:S01]  /*2aa0*/  IADD3 R102, P0, R10, UR21, RZ ;  /* 0x000000150a667c10 */ /* 0x001fe2000ff1e0ff */
[----:B-1----:R-:W-:Y:S01]  /*2ab0*/  IMAD.U32 R100, RZ, RZ, UR21 ;  /* 0x00000015ff647e24 */ /* 0x002fe2000f8e00ff */
[----:B------:R-:W-:Y:S02]  /*2ac0*/  PRMT R155, RZ, 0x7610, R155 ;  /* 0x00007610ff9b7816 */ /* 0x000fe4000000009b */
[----:B------:R-:W-:Y:S02]  /*2ad0*/  PRMT R157, RZ, 0x7610, R157 ;  /* 0x00007610ff9d7816 */ /* 0x000fe4000000009d */
[----:B------:R-:W-:-:S02]  /*2ae0*/  LEA.HI.X.SX32 R161, R148, R11, 0x1, P1 ;  /* 0x0000000b94a17211 */ /* 0x000fc400008f0eff */
[----:B------:R-:W-:Y:S02]  /*2af0*/  LEA.HI.X.SX32 R103, R100, R11, 0x1, P0 ;  /* 0x0000000b64677211 */ /* 0x000fe400000f0eff */
[----:B------:R-:W-:Y:S01]  /*2b00*/  PRMT R153, RZ, 0x7610, R153 ;  /* 0x00007610ff997816 */ /* 0x000fe20000000099 */
[----:B------:R0:W3:Y:S01]  /*2b10*/  @P3 LDG.E.U8 R155, desc[UR16][R160.64] ;  /* 0x00000010a09b3981 */ /* 0x0000e2000c1e1100 */
[C---:B------:R-:W-:Y:S02]  /*2b20*/  ISETP.GT.AND P3, PT, R8.reuse, 0x1e, PT ;  /* 0x0000001e0800780c */ /* 0x040fe40003f64270 */
[C---:B------:R-:W-:Y:S01]  /*2b30*/  ISETP.GT.AND P1, PT, R8.reuse, RZ, PT ;  /* 0x000000ff0800720c */ /* 0x040fe20003f24270 */
[----:B------:R-:W3:Y:S01]  /*2b40*/  @P4 LDG.E.U8 R157, desc[UR16][R102.64] ;  /* 0x00000010669d4981 */ /* 0x000ee2000c1e1100 */
[----:B------:R-:W-:Y:S01]  /*2b50*/  ISETP.GT.AND P4, PT, R8, 0x1f, PT ;  /* 0x0000001f0800780c */ /* 0x000fe20003f84270 */
[----:B------:R-:W-:Y:S01]  /*2b60*/  IMAD.U32 R150, RZ, RZ, UR20 ;  /* 0x00000014ff967e24 */ /* 0x000fe2000f8e00ff */
[C---:B------:R-:W-:Y:S01]  /*2b70*/  IADD3 R100, P0, R10.reuse, UR20, RZ ;  /* 0x000000140a647c10 */ /* 0x040fe2000ff1e0ff */
[----:B------:R1:W3:Y:S01]  /*2b80*/  @P2 LDG.E.U8 R153, desc[UR16][R158.64] ;  /* 0x000000109e992981 */ /* 0x0002e2000c1e1100 */
[----:B------:R-:W-:Y:S01]  /*2b90*/  IMAD.U32 R148, RZ, RZ, UR19 ;  /* 0x00000013ff947e24 */ /* 0x000fe2000f8e00ff */
[----:B------:R-:W-:-:S02]  /*2ba0*/  IADD3 R104, P2, R10, UR19, RZ ;  /* 0x000000130a687c10 */ /* 0x000fc4000ff5e0ff */
[----:B0-----:R-:W-:Y:S02]  /*2bb0*/  PRMT R161, RZ, 0x7610, R161 ;  /* 0x00007610ffa17816 */ /* 0x001fe400000000a1 */
[----:B------:R-:W-:Y:S02]  /*2bc0*/  PRMT R163, RZ, 0x7610, R163 ;  /* 0x00007610ffa37816 */ /* 0x000fe400000000a3 */
[-C--:B------:R-:W-:Y:S02]  /*2bd0*/  LEA.HI.X.SX32 R101, R150, R11.reuse, 0x1, P0 ;  /* 0x0000000b96657211 */ /* 0x080fe400000f0eff */
[----:B-1----:R-:W-:Y:S02]  /*2be0*/  PRMT R159, RZ, 0x7610, R159 ;  /* 0x00007610ff9f7816 */ /* 0x002fe4000000009f */
[----:B------:R-:W-:Y:S01]  /*2bf0*/  LEA.HI.X.SX32 R105, R148, R11, 0x1, P2 ;  /* 0x0000000b94697211 */ /* 0x000fe200010f0eff */
[----:B------:R-:W3:Y:S04]  /*2c00*/  @P1 LDG.E.U8 R163, desc[UR16][R10.64] ;  /* 0x000000100aa31981 */ /* 0x000ee8000c1e1100 */
[----:B------:R0:W3:Y:S04]  /*2c10*/  @P3 LDG.E.U8 R159, desc[UR16][R100.64] ;  /* 0x00000010649f3981 */ /* 0x0000e8000c1e1100 */
[----:B------:R-:W3:Y:S01]  /*2c20*/  @P4 LDG.E.U8 R161, desc[UR16][R104.64] ;  /* 0x0000001068a14981 */ /* 0x000ee2000c1e1100 */
[----:B------:R-:W-:-:S02]  /*2c30*/  ISETP.GE.AND P0, PT, R7, R8, PT ;  /* 0x000000080700720c */ /* 0x000fc40003f06270 */
[----:B0-----:R-:W-:Y:S02]  /*2c40*/  IADD3 R100, P2, R5, R144, RZ ;  /* 0x0000009005647210 */ /* 0x001fe40007f5e0ff */
[----:B------:R-:W-:-:S03]  /*2c50*/  PRMT R148, RZ, 0x7610, R148 ;  /* 0x00007610ff947816 */ /* 0x000fc60000000094 */
[----:B------:R-:W-:Y:S01]  /*2c60*/  IMAD.X R101, R3, 0x1, R128, P2 ;  /* 0x0000000103657824 */ /* 0x000fe200010e0680 */
[----:B------:R-:W-:Y:S01]  /*2c70*/  BAR.SYNC.DEFER_BLOCKING 0x0 ;  /* 0x0000000000007b1d */ /* 0x000fe20000010000 */
[----:B------:R-:W-:Y:S02]  /*2c80*/  PRMT R150, RZ, 0x7610, R150 ;  /* 0x00007610ff967816 */ /* 0x000fe40000000096 */
[----:B------:R-:W-:Y:S02]  /*2c90*/  IADD3 R102, P3, R5, R142, RZ ;  /* 0x0000008e05667210 */ /* 0x000fe40007f7e0ff */
[----:B------:R-:W-:-:S03]  /*2ca0*/  PRMT R23, RZ, 0x7610, R23 ;  /* 0x00007610ff177816 */ /* 0x000fc60000000017 */
[----:B------:R-:W-:Y:S01]  /*2cb0*/  IMAD.X R103, R3, 0x1, R124, P3 ;  /* 0x0000000103677824 */ /* 0x000fe200018e067c */
[----:B------:R0:W3:Y:S01]  /*2cc0*/  @!P0 LDG.E.U8 R148, desc[UR16][R100.64] ;  /* 0x0000001064948981 */ /* 0x0000e2000c1e1100 */
[----:B------:R-:W-:-:S03]  /*2cd0*/  PRMT R152, RZ, 0x7610, R152 ;  /* 0x00007610ff987816 */ /* 0x000fc60000000098 */
[----:B------:R-:W3:Y:S01]  /*2ce0*/  @!P0 LDG.E.U8 R23, desc[UR16][R102.64] ;  /* 0x0000001066178981 */ /* 0x000ee2000c1e1100 */
[----:B0-----:R-:W-:-:S05]  /*2cf0*/  IADD3 R100, P1, R5, R140, RZ ;  /* 0x0000008c05647210 */ /* 0x001fca0007f3e0ff */
[----:B------:R-:W-:Y:S01]  /*2d00*/  IMAD.X R101, R3, 0x1, R120, P1 ;  /* 0x0000000103657824 */ /* 0x000fe200008e0678 */
[----:B------:R-:W-:-:S04]  /*2d10*/  IADD3 R104, P1, R5, R138, RZ ;  /* 0x0000008a05687210 */ /* 0x000fc80007f3e0ff */
[----:B------:R0:W3:Y:S01]  /*2d20*/  @!P0 LDG.E.U8 R150, desc[UR16][R100.64] ;  /* 0x0000001064968981 */ /* 0x0000e2000c1e1100 */
[----:B------:R-:W-:Y:S01]  /*2d30*/  IMAD.X R105, R3, 0x1, R116, P1 ;  /* 0x0000000103697824 */ /* 0x000fe200008e0674 */
[----:B0-----:R-:W-:-:S05]  /*2d40*/  IADD3 R100, P1, R5, R136, RZ ;  /* 0x0000008805647210 */ /* 0x001fca0007f3e0ff */
[----:B------:R-:W-:Y:S01]  /*2d50*/  IMAD.X R101, R3, 0x1, R112, P1 ;  /* 0x0000000103657824 */ /* 0x000fe200008e0670 */
[----:B------:R-:W-:Y:S02]  /*2d60*/  IADD3 R102, P1, R5, R134, RZ ;  /* 0x0000008605667210 */ /* 0x000fe40007f3e0ff */
[----:B------:R-:W-:Y:S02]  /*2d70*/  PRMT R89, RZ, 0x7610, R89 ;  /* 0x00007610ff597816 */ /* 0x000fe40000000059 */
[----:B------:R0:W3:Y:S01]  /*2d80*/  @!P0 LDG.E.U8 R152, desc[UR16][R100.64] ;  /* 0x0000001064988981 */ /* 0x0000e2000c1e1100 */
[----:B------:R-:W-:Y:S01]  /*2d90*/  IMAD.X R103, R3, 0x1, R108, P1 ;  /* 0x0000000103677824 */ /* 0x000fe200008e066c */
[----:B------:R-:W-:Y:S02]  /*2da0*/  PRMT R154, RZ, 0x7610, R154 ;  /* 0x00007610ff9a7816 */ /* 0x000fe4000000009a */
[----:B------:R1:W3:Y:S01]  /*2db0*/  @!P0 LDG.E.U8 R89, desc[UR16][R104.64] ;  /* 0x0000001068598981 */ /* 0x0002e2000c1e1100 */
[----:B0-----:R-:W-:-:S05]  /*2dc0*/  IADD3 R100, P1, R5, R130, RZ ;  /* 0x0000008205647210 */ /* 0x001fca0007f3e0ff */
[----:B------:R-:W-:Y:S01]  /*2dd0*/  IMAD.X R101, R3, 0x1, R96, P1 ;  /* 0x0000000103657824 */ /* 0x000fe200008e0660 */
[----:B-1----:R-:W-:Y:S02]  /*2de0*/  IADD3 R104, P1, R5, R126, RZ ;  /* 0x0000007e05687210 */ /* 0x002fe40007f3e0ff */
        /* <DEDUP_REMOVED lines=21> */
[----:B------:R-:W-:-:S03]  /*2f40*/  PRMT R160, RZ, 0x7610, R160 ;  /* 0x00007610ffa07816 */ /* 0x000fc600000000a0 */
[----:B------:R5:W3:Y:S01]  /*2f50*/  @!P0 LDG.E.U8 R97, desc[UR16][R104.64] ;  /* 0x0000001068618981 */ /* 0x000ae2000c1e1100 */
[----:B0-----:R-:W-:-:S05]  /*2f60*/  IADD3 R100, P1, R5, R98, RZ ;  /* 0x0000006205647210 */ /* 0x001fca0007f3e0ff */
[----:B------:R-:W-:Y:S01]  /*2f70*/  IMAD.X R101, R3, 0x1, R16, P1 ;  /* 0x0000000103657824 */ /* 0x000fe200008e0610 */
[----:B-1----:R-:W-:Y:S02]  /*2f80*/  IADD3 R102, P1, R5, R94, RZ ;  /* 0x0000005e05667210 */ /* 0x002fe40007f3e0ff */
[----:B--2---:R-:W-:Y:S02]  /*2f90*/  LOP3.LUT R107, R107, 0xffff, RZ, 0xc0, !PT ;  /* 0x0000ffff6b6b7812 */ /* 0x004fe400078ec0ff */
[----:B----4-:R-:W-:Y:S01]  /*2fa0*/  LOP3.LUT R162, R162, 0xffff, RZ, 0xc0, !PT ;  /* 0x0000ffffa2a27812 */ /* 0x010fe200078ec0ff */
[----:B------:R-:W-:Y:S01]  /*2fb0*/  IMAD.X R103, R3, 0x1, R14, P1 ;  /* 0x0000000103677824 */ /* 0x000fe200008e060e */
[----:B-----5:R-:W-:Y:S01]  /*2fc0*/  IADD3 R104, P1, R5, R90, RZ ;  /* 0x0000005a05687210 */ /* 0x020fe20007f3e0ff */
[----:B------:R0:W2:Y:S01]  /*2fd0*/  @!P0 LDG.E.U8 R160, desc[UR16][R100.64] ;  /* 0x0000001064a08981 */ /* 0x0000a2000c1e1100 */
[----:B------:R-:W-:Y:S02]  /*2fe0*/  LOP3.LUT R109, R109, 0xffff, RZ, 0xc0, !PT ;  /* 0x0000ffff6d6d7812 */ /* 0x000fe400078ec0ff */
[----:B---3--:R-:W-:Y:S01]  /*2ff0*/  LOP3.LUT R164, R164, 0xffff, RZ, 0xc0, !PT ;  /* 0x0000ffffa4a47812 */ /* 0x008fe200078ec0ff */
[----:B------:R-:W-:Y:S01]  /*3000*/  IMAD.X R105, R3, 0x1, R12, P1 ;  /* 0x0000000103697824 */ /* 0x000fe200008e060c */
[----:B------:R-:W-:-:S02]  /*3010*/  PRMT R107, R107, 0x3340, R162 ;  /* 0x000033406b6b7816 */ /* 0x000fc400000000a2 */
[----:B------:R-:W-:Y:S02]  /*3020*/  PRMT R162, RZ, 0x7610, R162 ;  /* 0x00007610ffa27816 */ /* 0x000fe400000000a2 */
[----:B0-----:R-:W-:Y:S02]  /*3030*/  IADD3 R100, P1, R5, R4, RZ ;  /* 0x0000000405647210 */ /* 0x001fe40007f3e0ff */
[----:B------:R-:W-:Y:S02]  /*3040*/  PRMT R164, R109, 0x3340, R164 ;  /* 0x000033406da47816 */ /* 0x000fe400000000a4 */
[----:B------:R0:W3:Y:S01]  /*3050*/  @!P0 LDG.E.U8 R162, desc[UR16][R104.64] ;  /* 0x0000001068a28981 */ /* 0x0000e2000c1e1100 */
[----:B------:R-:W-:Y:S01]  /*3060*/  PRMT R99, RZ, 0x7610, R99 ;  /* 0x00007610ff637816 */ /* 0x000fe20000000063 */
[----:B------:R-:W-:Y:S01]  /*3070*/  IMAD.X R101, R3, 0x1, R132, P1 ;  /* 0x0000000103657824 */ /* 0x000fe200008e0684 */
[----:B------:R-:W-:-:S04]  /*3080*/  PRMT R109, RZ, 0x7610, R109 ;  /* 0x00007610ff6d7816 */ /* 0x000fc8000000006d */
[----:B------:R1:W4:Y:S04]  /*3090*/  @!P0 LDG.E.U8 R99, desc[UR16][R102.64] ;  /* 0x0000001066638981 */ /* 0x000328000c1e1100 */
[----:B------:R5:W4:Y:S01]  /*30a0*/  @!P0 LDG.E.U8 R109, desc[UR16][R100.64] ;  /* 0x00000010646d8981 */ /* 0x000b22000c1e1100 */
[----:B------:R-:W-:Y:S02]  /*30b0*/  LOP3.LUT R115, R115, 0xffff, RZ, 0xc0, !PT ;  /* 0x0000ffff73737812 */ /* 0x000fe400078ec0ff */
[----:B0-----:R-:W-:Y:S02]  /*30c0*/  LOP3.LUT R104, R117, 0xffff, RZ, 0xc0, !PT ;  /* 0x0000ffff75687812 */ /* 0x001fe400078ec0ff */
[----:B-1----:R-:W-:Y:S02]  /*30d0*/  LOP3.LUT R103, R111, 0xffff, RZ, 0xc0, !PT ;  /* 0x0000ffff6f677812 */ /* 0x002fe400078ec0ff */
[----:B------:R-:W-:-:S02]  /*30e0*/  LOP3.LUT R102, R113, 0xffff, RZ, 0xc0, !PT ;  /* 0x0000ffff71667812 */ /* 0x000fc400078ec0ff */
[----:B------:R-:W-:Y:S02]  /*30f0*/  LOP3.LUT R105, R119, 0xffff, RZ, 0xc0, !PT ;  /* 0x0000ffff77697812 */ /* 0x000fe400078ec0ff */
[----:B------:R-:W-:Y:S02]  /*3100*/  PRMT R103, R103, 0x3340, R102 ;  /* 0x0000334067677816 */ /* 0x000fe40000000066 */
[----:B------:R-:W-:Y:S02]  /*3110*/  PRMT R102, R115, 0x3340, R104 ;  /* 0x0000334073667816 */ /* 0x000fe40000000068 */
[----:B------:R-:W-:Y:S02]  /*3120*/  LOP3.LUT R104, R121, 0xffff, RZ, 0xc0, !PT ;  /* 0x0000ffff79687812 */ /* 0x000fe400078ec0ff */
[----:B------:R-:W-:Y:S02]  /*3130*/  LOP3.LUT R123, R123, 0xffff, RZ, 0xc0, !PT ;  /* 0x0000ffff7b7b7812 */ /* 0x000fe400078ec0ff */
[----:B------:R-:W-:-:S02]  /*3140*/  PRMT R105, R105, 0x3340, R104 ;  /* 0x0000334069697816 */ /* 0x000fc40000000068 */
[----:B------:R-:W-:Y:S02]  /*3150*/  LOP3.LUT R125, R125, 0xffff, RZ, 0xc0, !PT ;  /* 0x0000ffff7d7d7812 */ /* 0x000fe400078ec0ff */
[----:B------:R-:W-:Y:S02]  /*3160*/  LOP3.LUT R111, R127, 0xffff, RZ, 0xc0, !PT ;  /* 0x0000ffff7f6f7812 */ /* 0x000fe400078ec0ff */
[----:B------:R-:W-:Y:S02]  /*3170*/  LOP3.LUT R104, R129, 0xffff, RZ, 0xc0, !PT ;  /* 0x0000ffff81687812 */ /* 0x000fe400078ec0ff */
[----:B------:R-:W-:Y:S02]  /*3180*/  LOP3.LUT R106, R106, 0xffff, RZ, 0xc0, !PT ;  /* 0x0000ffff6a6a7812 */ /* 0x000fe400078ec0ff */
[----:B------:R-:W-:Y:S02]  /*3190*/  LOP3.LUT R131, R131, 0xffff, RZ, 0xc0, !PT ;  /* 0x0000ffff83837812 */ /* 0x000fe400078ec0ff */
[----:B------:R-:W-:-:S02]  /*31a0*/  LOP3.LUT R133, R133, 0xffff, RZ, 0xc0, !PT ;  /* 0x0000ffff85857812 */ /* 0x000fc400078ec0ff */
[----:B------:R-:W-:Y:S02]  /*31b0*/  LOP3.LUT R113, R135, 0xffff, RZ, 0xc0, !PT ;  /* 0x0000ffff87717812 */ /* 0x000fe400078ec0ff */
[----:B------:R-:W-:Y:S02]  /*31c0*/  LOP3.LUT R137, R137, 0xffff, RZ, 0xc0, !PT ;  /* 0x0000ffff89897812 */ /* 0x000fe400078ec0ff */
[----:B------:R-:W-:Y:S02]  /*31d0*/  LOP3.LUT R115, R139, 0xffff, RZ, 0xc0, !PT ;  /* 0x0000ffff8b737812 */ /* 0x000fe400078ec0ff */
[----:B------:R-:W-:Y:S02]  /*31e0*/  LOP3.LUT R141, R141, 0xffff, RZ, 0xc0, !PT ;  /* 0x0000ffff8d8d7812 */ /* 0x000fe400078ec0ff */
[----:B------:R-:W-:Y:S02]  /*31f0*/  LOP3.LUT R117, R143, 0xffff, RZ, 0xc0, !PT ;  /* 0x0000ffff8f757812 */ /* 0x000fe400078ec0ff */
[----:B------:R-:W-:-:S02]  /*3200*/  LOP3.LUT R145, R145, 0xffff, RZ, 0xc0, !PT ;  /* 0x0000ffff91917812 */ /* 0x000fc400078ec0ff */
[----:B-----5:R-:W-:Y:S02]  /*3210*/  PRMT R100, R123, 0x3340, R125 ;  /* 0x000033407b647816 */ /* 0x020fe4000000007d */
[----:B------:R-:W-:Y:S02]  /*3220*/  PRMT R111, R111, 0x3340, R104 ;  /* 0x000033406f6f7816 */ /* 0x000fe40000000068 */
[----:B------:R-:W-:Y:S02]  /*3230*/  PRMT R104, R131, 0x3340, R133 ;  /* 0x0000334083687816 */ /* 0x000fe40000000085 */
[----:B------:R-:W-:Y:S02]  /*3240*/  PRMT R113, R113, 0x3340, R137 ;  /* 0x0000334071717816 */ /* 0x000fe40000000089 */
[----:B------:R-:W-:Y:S02]  /*3250*/  PRMT R115, R115, 0x3340, R141 ;  /* 0x0000334073737816 */ /* 0x000fe4000000008d */
[----:B------:R-:W-:-:S02]  /*3260*/  PRMT R117, R117, 0x3340, R145 ;  /* 0x0000334075757816 */ /* 0x000fc40000000091 */
[----:B------:R-:W-:Y:S02]  /*3270*/  LOP3.LUT R147, R147, 0xffff, RZ, 0xc0, !PT ;  /* 0x0000ffff93937812 */ /* 0x000fe400078ec0ff */
[----:B------:R-:W-:Y:S02]  /*3280*/  LOP3.LUT R149, R149, 0xffff, RZ, 0xc0, !PT ;  /* 0x0000ffff95957812 */ /* 0x000fe400078ec0ff */
[----:B------:R-:W-:Y:S02]  /*3290*/  LOP3.LUT R151, R151, 0xffff, RZ, 0xc0, !PT ;  /* 0x0000ffff97977812 */ /* 0x000fe400078ec0ff */
[----:B------:R-:W-:Y:S02]  /*32a0*/  PRMT R147, R147, 0x3340, R149 ;  /* 0x0000334093937816 */ /* 0x000fe40000000095 */
[----:B------:R-:W-:Y:S02]  /*32b0*/  PRMT R101, R164, 0x5410, R103 ;  /* 0x00005410a4657816 */ /* 0x000fe40000000067 */
[----:B------:R-:W-:-:S02]  /*32c0*/  PRMT R103, R100, 0x5410, R111 ;  /* 0x0000541064677816 */ /* 0x000fc4000000006f */
[----:B------:R-:W-:Y:S02]  /*32d0*/  PRMT R102, R102, 0x5410, R105 ;  /* 0x0000541066667816 */ /* 0x000fe40000000069 */
[----:B------:R-:W-:Y:S02]  /*32e0*/  PRMT R104, R104, 0x5410, R113 ;  /* 0x0000541068687816 */ /* 0x000fe40000000071 */
[----:B------:R-:W-:Y:S02]  /*32f0*/  PRMT R105, R115, 0x5410, R117 ;  /* 0x0000541073697816 */ /* 0x000fe40000000075 */
[----:B------:R-:W-:Y:S02]  /*3300*/  LOP3.LUT R155, R155, 0xffff, RZ, 0xc0, !PT ;  /* 0x0000ffff9b9b7812 */ /* 0x000fe400078ec0ff */
[----:B------:R-:W-:Y:S02]  /*3310*/  LOP3.LUT R157, R157, 0xffff, RZ, 0xc0, !PT ;  /* 0x0000ffff9d9d7812 */ /* 0x000fe400078ec0ff */
[----:B------:R-:W-:-:S02]  /*3320*/  LOP3.LUT R153, R153, 0xffff, RZ, 0xc0, !PT ;  /* 0x0000ffff99997812 */ /* 0x000fc400078ec0ff */
[----:B------:R-:W-:Y:S02]  /*3330*/  PRMT R155, R155, 0x3340, R157 ;  /* 0x000033409b9b7816 */ /* 0x000fe4000000009d */
[----:B------:R-:W-:Y:S02]  /*3340*/  PRMT R151, R151, 0x3340, R153 ;  /* 0x0000334097977816 */ /* 0x000fe40000000099 */
[----:B------:R-:W-:Y:S02]  /*3350*/  LOP3.LUT R163, R163, 0xffff, RZ, 0xc0, !PT ;  /* 0x0000ffffa3a37812 */ /* 0x000fe400078ec0ff */
[----:B------:R-:W-:Y:S02]  /*3360*/  LOP3.LUT R159, R159, 0xffff, RZ, 0xc0, !PT ;  /* 0x0000ffff9f9f7812 */ /* 0x000fe400078ec0ff */
[----:B------:R-:W-:Y:S02]  /*3370*/  LOP3.LUT R161, R161, 0xffff, RZ, 0xc0, !PT ;  /* 0x0000ffffa1a17812 */ /* 0x000fe400078ec0ff */
[----:B------:R-:W-:-:S02]  /*3380*/  PRMT R163, R163, 0x3340, R106 ;  /* 0x00003340a3a37816 */ /* 0x000fc4000000006a */
[----:B------:R-:W-:Y:S02]  /*3390*/  PRMT R159, R159, 0x3340, R161 ;  /* 0x000033409f9f7816 */ /* 0x000fe400000000a1 */
[----:B------:R-:W-:Y:S02]  /*33a0*/  PRMT R100, R163, 0x5410, R107 ;  /* 0x00005410a3647816 */ /* 0x000fe4000000006b */
[----:B------:R-:W-:Y:S02]  /*33b0*/  PRMT R106, R147, 0x5410, R151 ;  /* 0x00005410936a7816 */ /* 0x000fe40000000097 */
[----:B------:R-:W-:Y:S01]  /*33c0*/  PRMT R107, R155, 0x5410, R159 ;  /* 0x000054109b6b7816 */ /* 0x000fe2000000009f */
[----:B------:R0:W-:Y:S04]  /*33d0*/  STS.128 [R9+UR6], R100 ;  /* 0x0000006409007988 */ /* 0x0001e80008000c06 */
[----:B------:R1:W-:Y:S04]  /*33e0*/  STS.128 [R2+UR6], R104 ;  /* 0x0000006802007988 */ /* 0x0003e80008000c06 */
[----:B------:R1:W-:Y:S04]  /*33f0*/  STS.U8 [R19+UR6+0x1700], R148 ;  /* 0x0017009413007988 */ /* 0x0003e80008000006 */
[----:B------:R1:W-:Y:S04]  /*3400*/  STS.U8 [R19+UR6+0x1600], R150 ;  /* 0x0016009613007988 */ /* 0x0003e80008000006 */
[----:B------:R1:W-:Y:S04]  /*3410*/  STS.U8 [R19+UR6+0x1500], R152 ;  /* 0x0015009813007988 */ /* 0x0003e80008000006 */
[----:B------:R1:W-:Y:S04]  /*3420*/  STS.U8 [R19+UR6+0x1400], R154 ;  /* 0x0014009a13007988 */ /* 0x0003e80008000006 */
[----:B------:R1:W-:Y:S04]  /*3430*/  STS.U8 [R19+UR6+0x1300], R156 ;  /* 0x0013009c13007988 */ /* 0x0003e80008000006 */
[----:B------:R1:W-:Y:S04]  /*3440*/  STS.U8 [R19+UR6+0x1200], R158 ;  /* 0x0012009e13007988 */ /* 0x0003e80008000006 */
[----:B--2---:R1:W-:Y:S04]  /*3450*/  STS.U8 [R19+UR6+0x1100], R160 ;  /* 0x001100a013007988 */ /* 0x0043e80008000006 */
[----:B---3--:R1:W-:Y:S04]  /*3460*/  STS.U8 [R19+UR6+0x1000], R162 ;  /* 0x001000a213007988 */ /* 0x0083e80008000006 */
[----:B------:R1:W-:Y:S04]  /*3470*/  STS.U8 [R6+UR6+0x1180], R97 ;  /* 0x0011806106007988 */ /* 0x0003e80008000006 */
[----:B----4-:R1:W-:Y:S04]  /*3480*/  STS.U8 [R6+UR6+0x1080], R99 ;  /* 0x0010806306007988 */ /* 0x0103e80008000006 */
[----:B------:R1:W-:Y:S04]  /*3490*/  STS.U8 [R6+UR6+0x1280], R95 ;  /* 0x0012805f06007988 */ /* 0x0003e80008000006 */
[----:B------:R1:W-:Y:S04]  /*34a0*/  STS.U8 [R6+UR6+0x1380], R93 ;  /* 0x0013805d06007988 */ /* 0x0003e80008000006 */
[----:B------:R1:W-:Y:S04]  /*34b0*/  STS.U8 [R6+UR6+0x1480], R91 ;  /* 0x0014805b06007988 */ /* 0x0003e80008000006 */
[----:B------:R1:W-:Y:S04]  /*34c0*/  STS.U8 [R6+UR6+0x1580], R89 ;  /* 0x0015805906007988 */ /* 0x0003e80008000006 */
[----:B------:R1:W-:Y:S04]  /*34d0*/  STS.U8 [R6+UR6+0x1680], R23 ;  /* 0x0016801706007988 */ /* 0x0003e80008000006 */
[----:B------:R1:W-:Y:S01]  /*34e0*/  STS.U8 [R6+UR6+0x1780], R109 ;  /* 0x0017806d06007988 */ /* 0x0003e20008000006 */
[----:B------:R2:W-:Y:S06]  /*34f0*/  MEMBAR.ALL.CTA ;  /* 0x0000000000007992 */ /* 0x0005ec0000008000 */
[----:B--2---:R-:W2:Y:S02]  /*3500*/  FENCE.VIEW.ASYNC.S ;  /* 0x00000000000073c6 */ /* 0x004ea40000000000 */
[----:B--2---:R-:W-:Y:S06]  /*3510*/  BAR.SYNC.DEFER_BLOCKING 0x0 ;  /* 0x0000000000007b1d */ /* 0x004fec0000010000 */
[----:B------:R-:W-:Y:S01]  /*3520*/  UMOV UR12, UR4 ;  /* 0x00000004000c7c82 */ /* 0x000fe20008000000 */
[----:B------:R-:W-:Y:S01]  /*3530*/  UMOV UR13, 0xc0000010 ;  /* 0xc0000010000d7882 */ /* 0x000fe20000000000 */
[----:B------:R-:W-:Y:S01]  /*3540*/  UMOV UR10, UR14 ;  /* 0x0000000e000a7c82 */ /* 0x000fe20008000000 */
[----:B------:R-:W-:Y:S01]  /*3550*/  UMOV UR11, UR15 ;  /* 0x0000000f000b7c82 */ /* 0x000fe20008000000 */
[----:B------:R-:W-:-:S06]  /*3560*/  WARPGROUP.ARRIVE ;  /* 0x00000000000079c5 */ /* 0x000fcc0000000000 */
[----:B------:R-:W-:Y:S04]  /*3570*/  QGMMA.64x64x32.F32.E4M3.E4M3 R56, gdesc[UR12], R56 ;  /* 0x00e000000c3879f3 */ /* 0x000fe80008700838 */
[----:B------:R-:W-:Y:S01]  /*3580*/  QGMMA.64x64x32.F32.E4M3.E4M3 R24, gdesc[UR8], R24, gsb0 ;  /* 0x00e00000081879f3 */ /* 0x000fe20008000818 */
[----:B------:R-:W-:Y:S01]  /*3590*/  IADD3 R142, P1, R142, UR49, RZ ;  /* 0x000000318e8e7c10 */ /* 0x000fe2000ff3e0ff */
[----:B------:R-:W-:-:S03]  /*35a0*/  UIADD3 UR7, UR7, -0x1, URZ ;  /* 0xffffffff07077890 */ /* 0x000fc6000fffe03f */
[----:B------:R-:W-:Y:S02]  /*35b0*/  IADD3.X R124, R124, UR51, RZ, P1, !PT ;  /* 0x000000337c7c7c10 */ /* 0x000fe40008ffe4ff */
[----:B------:R-:W-:Y:S01]  /*35c0*/  IADD3 R122, P1, R122, UR49, RZ ;  /* 0x000000317a7a7c10 */ /* 0x000fe2000ff3e0ff */
[----:B0-----:R-:W-:Y:S01]  /*35d0*/  IMAD.U32 R100, RZ, RZ, UR50 ;  /* 0x00000032ff647e24 */ /* 0x001fe2000f8e00ff */
[----:B------:R-:W-:Y:S02]  /*35e0*/  IADD3 R10, P0, R10, UR50, RZ ;  /* 0x000000320a0a7c10 */ /* 0x000fe4000ff1e0ff */
[----:B------:R-:W-:Y:S02]  /*35f0*/  IADD3 R4, P3, R4, UR49, RZ ;  /* 0x0000003104047c10 */ /* 0x000fe4000ff7e0ff */
[----:B------:R-:W-:Y:S02]  /*3600*/  IADD3 R144, P2, R144, UR49, RZ ;  /* 0x0000003190907c10 */ /* 0x000fe4000ff5e0ff */
[----:B------:R-:W-:-:S02]  /*3610*/  IADD3.X R88, R88, UR51, RZ, P1, !PT ;  /* 0x0000003358587c10 */ /* 0x000fc40008ffe4ff */
[----:B------:R-:W-:Y:S02]  /*3620*/  ISETP.NE.U32.AND P1, PT, RZ, UR7, PT ;  /* 0x00000007ff007c0c */ /* 0x000fe4000bf25070 */
[----:B------:R-:W-:Y:S02]  /*3630*/  LEA.HI.X.SX32 R11, R100, R11, 0x1, P0 ;  /* 0x0000000b640b7211 */ /* 0x000fe400000f0eff */
[----:B------:R-:W-:Y:S02]  /*3640*/  IADD3.X R132, R132, UR51, RZ, P3, !PT ;  /* 0x0000003384847c10 */ /* 0x000fe40009ffe4ff */
[----:B------:R-:W-:Y:S02]  /*3650*/  IADD3.X R128, R128, UR51, RZ, P2, !PT ;  /* 0x0000003380807c10 */ /* 0x000fe400097fe4ff */
[----:B------:R-:W-:Y:S02]  /*3660*/  IADD3 R140, P0, R140, UR49, RZ ;  /* 0x000000318c8c7c10 */ /* 0x000fe4000ff1e0ff */
[----:B------:R-:W-:-:S02]  /*3670*/  IADD3 R138, P4, R138, UR49, RZ ;  /* 0x000000318a8a7c10 */ /* 0x000fc4000ff9e0ff */
[----:B------:R-:W-:Y:S02]  /*3680*/  IADD3 R136, P6, R136, UR49, RZ ;  /* 0x0000003188887c10 */ /* 0x000fe4000ffde0ff */
[----:B------:R-:W-:Y:S02]  /*3690*/  IADD3 R134, P5, R134, UR49, RZ ;  /* 0x0000003186867c10 */ /* 0x000fe4000ffbe0ff */
[----:B------:R-:W-:Y:S02]  /*36a0*/  IADD3 R130, P3, R130, UR49, RZ ;  /* 0x0000003182827c10 */ /* 0x000fe4000ff7e0ff */
[----:B------:R-:W-:Y:S02]  /*36b0*/  IADD3 R126, P2, R126, UR49, RZ ;  /* 0x000000317e7e7c10 */ /* 0x000fe4000ff5e0ff */
[----:B------:R-:W-:Y:S02]  /*36c0*/  IADD3.X R120, R120, UR51, RZ, P0, !PT ;  /* 0x0000003378787c10 */ /* 0x000fe400087fe4ff */
[----:B------:R-:W-:-:S02]  /*36d0*/  IADD3.X R116, R116, UR51, RZ, P4, !PT ;  /* 0x0000003374747c10 */ /* 0x000fc4000a7fe4ff */
[----:B------:R-:W-:Y:S02]  /*36e0*/  IADD3.X R112, R112, UR51, RZ, P6, !PT ;  /* 0x0000003370707c10 */ /* 0x000fe4000b7fe4ff */
[----:B------:R-:W-:Y:S02]  /*36f0*/  IADD3.X R108, R108, UR51, RZ, P5, !PT ;  /* 0x000000336c6c7c10 */ /* 0x000fe4000affe4ff */
        /* <DEDUP_REMOVED lines=13> */
[----:B------:R-:W-:Y:S01]  /*37d0*/  IADD3.X R12, R12, UR51, RZ, P2, !PT ;  /* 0x000000330c0c7c10 */ /* 0x000fe200097fe4ff */
[----:B------:R-:W-:Y:S01]  /*37e0*/  VIADD R8, R8, 0xffffffe0 ;  /* 0xffffffe008087836 */ /* 0x000fe20000000000 */
[----:B------:R-:W-:Y:S02]  /*37f0*/  WARPGROUP.DEPBAR.LE gsb0, 0x0 ;  /* 0x00008000000079c5 */ /* 0x000fe40000010000 */
[----:B-1----:R-:W-:Y:S05]  /*3800*/  @P1 BRA `(.L_x_1) ;  /* 0xffffffe800141947 */ /* 0x002fea000383ffff */
.L_x_0:
[----:B------:R-:W-:Y:S01]  /*3810*/  BAR.SYNC.DEFER_BLOCKING 0x0 ;  /* 0x0000000000007b1d */ /* 0x000fe20000010000 */
[C---:B------:R-:W-:Y:S01]  /*3820*/  IMAD.SHL.U32 R4, R0.reuse, 0x10, RZ ;  /* 0x0000001000047824 */ /* 0x040fe200078e00ff */
[----:B------:R-:W-:Y:S01]  /*3830*/  F2FP.SATFINITE.E4M3.F32.PACK_AB_MERGE_C R8, R57, R56, RZ ;  /* 0x000000383908723e */ /* 0x000fe200048070ff */
[C---:B------:R-:W-:Y:S01]  /*3840*/  IMAD.SHL.U32 R5, R0.reuse, 0x40, RZ ;  /* 0x0000004000057824 */ /* 0x040fe200078e00ff */
[----:B------:R-:W-:Y:S01]  /*3850*/  F2FP.SATFINITE.E4M3.F32.PACK_AB_MERGE_C R9, R59, R58, RZ ;  /* 0x0000003a3b09723e */ /* 0x000fe200048070ff */
[----:B------:R-:W-:Y:S01]  /*3860*/  IMAD.SHL.U32 R0, R0, 0x8, RZ ;  /* 0x0000000800007824 */ /* 0x000fe200078e00ff */
[----:B------:R-:W-:Y:S01]  /*3870*/  LOP3.LUT R4, R4, 0xf0, RZ, 0xc0, !PT ;  /* 0x000000f004047812 */ /* 0x000fe200078ec0ff */
[----:B------:R-:W-:Y:S01]  /*3880*/  ULDC UR4, c[0x0][0x244] ;  /* 0x0000910000047ab9 */ /* 0x000fe20000000800 */
[----:B------:R-:W-:Y:S02]  /*3890*/  LOP3.LUT R5, R5, 0x400, RZ, 0xc0, !PT ;  /* 0x0000040005057812 */ /* 0x000fe400078ec0ff */
[----:B------:R-:W-:-:S02]  /*38a0*/  LOP3.LUT R0, R0, 0x300, RZ, 0xc0, !PT ;  /* 0x0000030000007812 */ /* 0x000fc400078ec0ff */
[----:B------:R-:W-:Y:S02]  /*38b0*/  IADD3 R5, R5, UR6, R4 ;  /* 0x0000000605057c10 */ /* 0x000fe4000fffe004 */
[----:B------:R-:W-:Y:S02]  /*38c0*/  F2FP.SATFINITE.E4M3.F32.PACK_AB_MERGE_C R61, R61, R60, RZ ;  /* 0x0000003c3d3d723e */ /* 0x000fe400048070ff */
[----:B------:R-:W-:Y:S02]  /*38d0*/  F2FP.SATFINITE.E4M3.F32.PACK_AB_MERGE_C R62, R63, R62, RZ ;  /* 0x0000003e3f3e723e */ /* 0x000fe400048070ff */
[----:B------:R-:W-:Y:S02]  /*38e0*/  F2FP.SATFINITE.E4M3.F32.PACK_AB_MERGE_C R10, R25, R24, RZ ;  /* 0x00000018190a723e */ /* 0x000fe400048070ff */
[----:B------:R-:W-:Y:S02]  /*38f0*/  F2FP.SATFINITE.E4M3.F32.PACK_AB_MERGE_C R11, R27, R26, RZ ;  /* 0x0000001a1b0b723e */ /* 0x000fe400048070ff */
[----:B------:R-:W-:Y:S01]  /*3900*/  F2FP.SATFINITE.E4M3.F32.PACK_AB_MERGE_C R29, R29, R28, RZ ;  /* 0x0000001c1d1d723e */ /* 0x000fe200048070ff */
[----:B------:R-:W-:Y:S01]  /*3910*/  IMAD.IADD R28, R0, 0x1, R5 ;  /* 0x00000001001c7824 */ /* 0x000fe200078e0205 */
[----:B------:R-:W-:-:S02]  /*3920*/  F2FP.SATFINITE.E4M3.F32.PACK_AB_MERGE_C R30, R31, R30, RZ ;  /* 0x0000001e1f1e723e */ /* 0x000fc400048070ff */
[----:B------:R-:W-:Y:S02]  /*3930*/  PRMT R8, R8, 0x5410, R61 ;  /* 0x0000541008087816 */ /* 0x000fe4000000003d */
[----:B------:R-:W-:Y:S02]  /*3940*/  PRMT R9, R9, 0x5410, R62 ;  /* 0x0000541009097816 */ /* 0x000fe4000000003e */
[----:B------:R-:W-:Y:S02]  /*3950*/  PRMT R10, R10, 0x5410, R29 ;  /* 0x000054100a0a7816 */ /* 0x000fe4000000001d */
[----:B------:R-:W-:Y:S02]  /*3960*/  PRMT R11, R11, 0x5410, R30 ;  /* 0x000054100b0b7816 */ /* 0x000fe4000000001e */
[----:B------:R-:W-:Y:S01]  /*3970*/  LEA R0, R19, UR6, 0x4 ;  /* 0x0000000613007c11 */ /* 0x000fe2000f8e20ff */
[----:B------:R-:W-:Y:S01]  /*3980*/  ULDC.64 UR6, c[0x0][0x228] ;  /* 0x00008a0000067ab9 */ /* 0x000fe20000000a00 */
[----:B------:R-:W-:Y:S01]  /*3990*/  F2FP.SATFINITE.E4M3.F32.PACK_AB_MERGE_C R64, R65, R64, RZ ;  /* 0x000000404140723e */ /* 0x000fe200048070ff */
[----:B------:R0:W-:Y:S01]  /*39a0*/  STSM.16.M88.4 [R28], R8 ;  /* 0x000000081c007844 */ /* 0x0001e20000000200 */
[----:B------:R-:W-:-:S02]  /*39b0*/  F2FP.SATFINITE.E4M3.F32.PACK_AB_MERGE_C R66, R67, R66, RZ ;  /* 0x000000424342723e */ /* 0x000fc400048070ff */
[----:B------:R-:W-:Y:S01]  /*39c0*/  F2FP.SATFINITE.E4M3.F32.PACK_AB_MERGE_C R69, R69, R68, RZ ;  /* 0x000000444545723e */ /* 0x000fe200048070ff */
[----:B------:R-:W-:Y:S01]  /*39d0*/  BAR.SYNC.DEFER_BLOCKING 0x0 ;  /* 0x0000000000007b1d */ /* 0x000fe20000010000 */
[----:B------:R-:W-:Y:S02]  /*39e0*/  F2FP.SATFINITE.E4M3.F32.PACK_AB_MERGE_C R71, R71, R70, RZ ;  /* 0x000000464747723e */ /* 0x000fe400048070ff */
[----:B------:R-:W-:Y:S02]  /*39f0*/  F2FP.SATFINITE.E4M3.F32.PACK_AB_MERGE_C R32, R33, R32, RZ ;  /* 0x000000202120723e */ /* 0x000fe400048070ff */
[----:B------:R-:W-:Y:S02]  /*3a00*/  F2FP.SATFINITE.E4M3.F32.PACK_AB_MERGE_C R34, R35, R34, RZ ;  /* 0x000000222322723e */ /* 0x000fe400048070ff */
[----:B------:R-:W-:Y:S02]  /*3a10*/  F2FP.SATFINITE.E4M3.F32.PACK_AB_MERGE_C R37, R37, R36, RZ ;  /* 0x000000242525723e */ /* 0x000fe400048070ff */
[----:B------:R-:W-:-:S02]  /*3a20*/  F2FP.SATFINITE.E4M3.F32.PACK_AB_MERGE_C R39, R39, R38, RZ ;  /* 0x000000262727723e */ /* 0x000fc400048070ff */
[----:B------:R-:W-:Y:S02]  /*3a30*/  LOP3.LUT R14, R146, 0x2, R21, 0xfe, !PT ;  /* 0x00000002920e7812 */ /* 0x000fe400078efe15 */
[----:B0-----:R-:W-:Y:S02]  /*3a40*/  PRMT R8, R64, 0x5410, R69 ;  /* 0x0000541040087816 */ /* 0x001fe40000000045 */
[----:B------:R-:W-:Y:S02]  /*3a50*/  PRMT R9, R66, 0x5410, R71 ;  /* 0x0000541042097816 */ /* 0x000fe40000000047 */
[----:B------:R-:W-:Y:S02]  /*3a60*/  PRMT R10, R32, 0x5410, R37 ;  /* 0x00005410200a7816 */ /* 0x000fe40000000025 */
[----:B------:R-:W-:Y:S02]  /*3a70*/  PRMT R11, R34, 0x5410, R39 ;  /* 0x00005410220b7816 */ /* 0x000fe40000000027 */
[----:B------:R-:W-:-:S02]  /*3a80*/  LOP3.LUT R3, R146, 0x3, R21, 0xfe, !PT ;  /* 0x0000000392037812 */ /* 0x000fc400078efe15 */
[C-C-:B------:R-:W-:Y:S01]  /*3a90*/  LOP3.LUT R2, R146.reuse, 0x4, R21.reuse, 0xfe, !PT ;  /* 0x0000000492027812 */ /* 0x140fe200078efe15 */
[----:B------:R-:W0:Y:S01]  /*3aa0*/  LDS.128 R4, [R0] ;  /* 0x0000000000047984 */ /* 0x000e220000000c00 */
[C-C-:B------:R-:W-:Y:S02]  /*3ab0*/  LOP3.LUT R145, R146.reuse, 0x5, R21.reuse, 0xfe, !PT ;  /* 0x0000000592917812 */ /* 0x140fe400078efe15 */
[C-C-:B------:R-:W-:Y:S01]  /*3ac0*/  LOP3.LUT R142, R146.reuse, 0x6, R21.reuse, 0xfe, !PT ;  /* 0x00000006928e7812 */ /* 0x140fe200078efe15 */
[----:B------:R-:W-:Y:S01]  /*3ad0*/  BAR.SYNC.DEFER_BLOCKING 0x0 ;  /* 0x0000000000007b1d */ /* 0x000fe20000010000 */
[C-C-:B------:R-:W-:Y:S02]  /*3ae0*/  LOP3.LUT R144, R146.reuse, 0x7, R21.reuse, 0xfe, !PT ;  /* 0x0000000792907812 */ /* 0x140fe400078efe15 */
[C-C-:B------:R-:W-:Y:S02]  /*3af0*/  LOP3.LUT R141, R146.reuse, 0x8, R21.reuse, 0xfe, !PT ;  /* 0x00000008928d7812 */ /* 0x140fe400078efe15 */
[----:B------:R-:W-:-:S02]  /*3b00*/  LOP3.LUT R139, R146, 0x9, R21, 0xfe, !PT ;  /* 0x00000009928b7812 */ /* 0x000fc400078efe15 */
[C-C-:B------:R-:W-:Y:S02]  /*3b10*/  LOP3.LUT R143, R146.reuse, 0xa, R21.reuse, 0xfe, !PT ;  /* 0x0000000a928f7812 */ /* 0x140fe400078efe15 */
[C-C-:B------:R-:W-:Y:S02]  /*3b20*/  LOP3.LUT R137, R146.reuse, 0xb, R21.reuse, 0xfe, !PT ;  /* 0x0000000b92897812 */ /* 0x140fe400078efe15 */
[C-C-:B------:R-:W-:Y:S02]  /*3b30*/  LOP3.LUT R135, R146.reuse, 0xc, R21.reuse, 0xfe, !PT ;  /* 0x0000000c92877812 */ /* 0x140fe400078efe15 */
[C-C-:B------:R-:W-:Y:S02]  /*3b40*/  LOP3.LUT R140, R146.reuse, 0xd, R21.reuse, 0xfe, !PT ;  /* 0x0000000d928c7812 */ /* 0x140fe400078efe15 */
[C-C-:B------:R-:W-:Y:S02]  /*3b50*/  LOP3.LUT R138, R146.reuse, 0xe, R21.reuse, 0xfe, !PT ;  /* 0x0000000e928a7812 */ /* 0x140fe400078efe15 */
[----:B------:R-:W-:-:S02]  /*3b60*/  LOP3.LUT R132, R146, 0xf, R21, 0xfe, !PT ;  /* 0x0000000f92847812 */ /* 0x000fc400078efe15 */
[C-C-:B------:R-:W-:Y:S02]  /*3b70*/  LOP3.LUT R136, R146.reuse, 0x10, R21.reuse, 0xfe, !PT ;  /* 0x0000001092887812 */ /* 0x140fe400078efe15 */
[C-C-:B------:R-:W-:Y:S02]  /*3b80*/  LOP3.LUT R134, R146.reuse, 0x11, R21.reuse, 0xfe, !PT ;  /* 0x0000001192867812 */ /* 0x140fe400078efe15 */
[C-C-:B------:R-:W-:Y:S01]  /*3b90*/  LOP3.LUT R129, R146.reuse, 0x12, R21.reuse, 0xfe, !PT ;  /* 0x0000001292817812 */ /* 0x140fe200078efe15 */
[----:B------:R-:W-:Y:S01]  /*3ba0*/  STSM.16.M88.4 [R28], R8 ;  /* 0x000000081c007844 */ /* 0x000fe20000000200 */
[C-C-:B------:R-:W-:Y:S02]  /*3bb0*/  LOP3.LUT R133, R146.reuse, 0x13, R21.reuse, 0xfe, !PT ;  /* 0x0000001392857812 */ /* 0x140fe400078efe15 */
[C-C-:B------:R-:W-:Y:S01]  /*3bc0*/  LOP3.LUT R131, R146.reuse, 0x14, R21.reuse, 0xfe, !PT ;  /* 0x0000001492837812 */ /* 0x140fe200078efe15 */
[----:B------:R-:W-:Y:S01]  /*3bd0*/  BAR.SYNC.DEFER_BLOCKING 0x0 ;  /* 0x0000000000007b1d */ /* 0x000fe20000010000 */
        /* <DEDUP_REMOVED lines=9> */
[C-C-:B------:R-:W-:Y:S02]  /*3c70*/  LOP3.LUT R117, R146.reuse, 0x1e, R21.reuse, 0xfe, !PT ;  /* 0x0000001e92757812 */ /* 0x140fe400078efe15 */
[C-C-:B------:R-:W-:Y:S02]  /*3c80*/  LOP3.LUT R121, R146.reuse, 0x1f, R21.reuse, 0xfe, !PT ;  /* 0x0000001f92797812 */ /* 0x140fe400078efe15 */
[C-C-:B------:R-:W-:Y:S01]  /*3c90*/  LOP3.LUT R119, R146.reuse, 0x20, R21.reuse, 0xfe, !PT ;  /* 0x0000002092777812 */ /* 0x140fe200078efe15 */
[----:B------:R-:W1:Y:S01]  /*3ca0*/  LDS.128 R8, [R0] ;  /* 0x0000000000087984 */ /* 0x000e620000000c00 */
        /* <DEDUP_REMOVED lines=31> */
[----:B------:R-:W-:Y:S02]  /*3ea0*/  F2FP.SATFINITE.E4M3.F32.PACK_AB_MERGE_C R20, R73, R72, RZ ;  /* 0x000000484914723e */ /* 0x000fe400048070ff */
[----:B------:R-:W-:Y:S02]  /*3eb0*/  F2FP.SATFINITE.E4M3.F32.PACK_AB_MERGE_C R21, R75, R74, RZ ;  /* 0x0000004a4b15723e */ /* 0x000fe400048070ff */
[----:B------:R-:W-:Y:S02]  /*3ec0*/  F2FP.SATFINITE.E4M3.F32.PACK_AB_MERGE_C R77, R77, R76, RZ ;  /* 0x0000004c4d4d723e */ /* 0x000fe400048070ff */
[----:B------:R-:W-:Y:S02]  /*3ed0*/  F2FP.SATFINITE.E4M3.F32.PACK_AB_MERGE_C R78, R79, R78, RZ ;  /* 0x0000004e4f4e723e */ /* 0x000fe400048070ff */
[----:B------:R-:W-:Y:S02]  /*3ee0*/  F2FP.SATFINITE.E4M3.F32.PACK_AB_MERGE_C R22, R41, R40, RZ ;  /* 0x000000282916723e */ /* 0x000fe400048070ff */
[----:B------:R-:W-:-:S02]  /*3ef0*/  F2FP.SATFINITE.E4M3.F32.PACK_AB_MERGE_C R23, R43, R42, RZ ;  /* 0x0000002a2b17723e */ /* 0x000fc400048070ff */
[----:B------:R-:W-:Y:S02]  /*3f00*/  F2FP.SATFINITE.E4M3.F32.PACK_AB_MERGE_C R45, R45, R44, RZ ;  /* 0x0000002c2d2d723e */ /* 0x000fe400048070ff */
[----:B------:R-:W-:Y:S02]  /*3f10*/  F2FP.SATFINITE.E4M3.F32.PACK_AB_MERGE_C R46, R47, R46, RZ ;  /* 0x0000002e2f2e723e */ /* 0x000fe400048070ff */
[----:B------:R-:W-:Y:S02]  /*3f20*/  PRMT R20, R20, 0x5410, R77 ;  /* 0x0000541014147816 */ /* 0x000fe4000000004d */
[----:B------:R-:W-:Y:S02]  /*3f30*/  PRMT R21, R21, 0x5410, R78 ;  /* 0x0000541015157816 */ /* 0x000fe4000000004e */
[----:B------:R-:W-:Y:S02]  /*3f40*/  PRMT R22, R22, 0x5410, R45 ;  /* 0x0000541016167816 */ /* 0x000fe4000000002d */
[----:B------:R-:W-:Y:S01]  /*3f50*/  PRMT R23, R23, 0x5410, R46 ;  /* 0x0000541017177816 */ /* 0x000fe2000000002e */
[----:B------:R-:W-:Y:S01]  /*3f60*/  BAR.SYNC.DEFER_BLOCKING 0x0 ;  /* 0x0000000000007b1d */ /* 0x000fe20000010000 */
[----:B------:R-:W-:-:S02]  /*3f70*/  ISETP.GE.AND P0, PT, R13, UR6, PT ;  /* 0x000000060d007c0c */ /* 0x000fc4000bf06270 */
[----:B------:R-:W-:Y:S02]  /*3f80*/  F2FP.SATFINITE.E4M3.F32.PACK_AB_MERGE_C R12, R81, R80, RZ ;  /* 0x00000050510c723e */ /* 0x000fe400048070ff */
[----:B------:R-:W-:Y:S01]  /*3f90*/  ISETP.LT.AND P5, PT, R3, UR7, !P0 ;  /* 0x0000000703007c0c */ /* 0x000fe2000c7a1270 */
[----:B------:R-:W-:Y:S01]  /*3fa0*/  IMAD R3, R13, UR4, RZ ;  /* 0x000000040d037c24 */ /* 0x000fe2000f8e02ff */
[----:B------:R-:W-:Y:S01]  /*3fb0*/  ULDC UR6, c[0x0][0x248] ;  /* 0x0000920000067ab9 */ /* 0x000fe20000000800 */
[----:B------:R-:W-:Y:S01]  /*3fc0*/  ULDC.64 UR4, c[0x0][0x220] ;  /* 0x0000880000047ab9 */ /* 0x000fe20000000a00 */
[----:B------:R-:W-:Y:S02]  /*3fd0*/  ISETP.LT.AND P4, PT, R2, UR7, !P0 ;  /* 0x0000000702007c0c */ /* 0x000fe4000c781270 */
[C---:B------:R-:W-:Y:S01]  /*3fe0*/  ISETP.LT.AND P3, PT, R17.reuse, UR7, !P0 ;  /* 0x0000000711007c0c */ /* 0x040fe2000c761270 */
[----:B------:R-:W-:Y:S01]  /*3ff0*/  IMAD R17, R17, UR6, RZ ;  /* 0x0000000611117c24 */ /* 0x000fe2000f8e02ff */
[----:B------:R-:W-:-:S02]  /*4000*/  IADD3 R2, P6, R3, UR4, RZ ;  /* 0x0000000403027c10 */ /* 0x000fc4000ffde0ff */
[----:B------:R-:W-:Y:S01]  /*4010*/  F2FP.SATFINITE.E4M3.F32.PACK_AB_MERGE_C R82, R83, R82, RZ ;  /* 0x000000525352723e */ /* 0x000fe200048070ff */
[----:B------:R-:W-:Y:S01]  /*4020*/  VIADD R27, R17, UR6 ;  /* 0x00000006111b7c36 */ /* 0x000fe20008000000 */
[----:B------:R-:W-:Y:S02]  /*4030*/  LEA.HI.X.SX32 R3, R3, UR5, 0x1, P6 ;  /* 0x0000000503037c11 */ /* 0x000fe4000b0f0eff */
[----:B------:R-:W-:Y:S02]  /*4040*/  IADD3 R24, P6, R17, R2, RZ ;  /* 0x0000000211187210 */ /* 0x000fe40007fde0ff */
[----:B------:R-:W-:Y:S02]  /*4050*/  F2FP.SATFINITE.E4M3.F32.PACK_AB_MERGE_C R85, R85, R84, RZ ;  /* 0x000000545555723e */ /* 0x000fe400048070ff */
[----:B------:R-:W-:Y:S01]  /*4060*/  LEA.HI.X.SX32 R25, R17, R3, 0x1, P6 ;  /* 0x0000000311197211 */ /* 0x000fe200030f0eff */
[----:B------:R2:W-:Y:S01]  /*4070*/  STSM.16.M88.4 [R28], R20 ;  /* 0x000000141c007844 */ /* 0x0005e20000000200 */
[----:B------:R-:W-:-:S02]  /*4080*/  F2FP.SATFINITE.E4M3.F32.PACK_AB_MERGE_C R87, R87, R86, RZ ;  /* 0x000000565757723e */ /* 0x000fc400048070ff */
[----:B------:R-:W-:Y:S01]  /*4090*/  F2FP.SATFINITE.E4M3.F32.PACK_AB_MERGE_C R48, R49, R48, RZ ;  /* 0x000000303130723e */ /* 0x000fe200048070ff */
[----:B------:R-:W-:Y:S01]  /*40a0*/  BAR.SYNC.DEFER_BLOCKING 0x0 ;  /* 0x0000000000007b1d */ /* 0x000fe20000010000 */
[----:B------:R-:W-:Y:S02]  /*40b0*/  F2FP.SATFINITE.E4M3.F32.PACK_AB_MERGE_C R50, R51, R50, RZ ;  /* 0x000000323332723e */ /* 0x000fe400048070ff */
[----:B------:R-:W-:Y:S02]  /*40c0*/  F2FP.SATFINITE.E4M3.F32.PACK_AB_MERGE_C R53, R53, R52, RZ ;  /* 0x000000343535723e */ /* 0x000fe400048070ff */
[----:B------:R-:W-:Y:S02]  /*40d0*/  F2FP.SATFINITE.E4M3.F32.PACK_AB_MERGE_C R55, R55, R54, RZ ;  /* 0x000000363737723e */ /* 0x000fe400048070ff */
[----:B------:R-:W-:Y:S02]  /*40e0*/  ISETP.LT.AND P1, PT, R15, UR7, !P0 ;  /* 0x000000070f007c0c */ /* 0x000fe4000c721270 */
[----:B------:R-:W-:-:S02]  /*40f0*/  ISETP.LT.AND P2, PT, R14, UR7, !P0 ;  /* 0x000000070e007c0c */ /* 0x000fc4000c741270 */
[----:B------:R-:W-:Y:S01]  /*4100*/  PRMT R12, R12, 0x5410, R85 ;  /* 0x000054100c0c7816 */ /* 0x000fe20000000055 */
[----:B--2---:R-:W-:Y:S01]  /*4110*/  VIADD R21, R27, UR6 ;  /* 0x000000061b157c36 */ /* 0x004fe20008000000 */
[----:B------:R-:W-:Y:S02]  /*4120*/  PRMT R13, R82, 0x5410, R87 ;  /* 0x00005410520d7816 */ /* 0x000fe40000000057 */
[----:B------:R-:W-:Y:S01]  /*4130*/  PRMT R14, R48, 0x5410, R53 ;  /* 0x00005410300e7816 */ /* 0x000fe20000000035 */
[----:B------:R-:W-:Y:S01]  /*4140*/  VIADD R22, R21, UR6 ;  /* 0x0000000615167c36 */ /* 0x000fe20008000000 */
[----:B------:R-:W-:Y:S02]  /*4150*/  PRMT R15, R50, 0x5410, R55 ;  /* 0x00005410320f7816 */ /* 0x000fe40000000037 */
[----:B------:R-:W-:Y:S02]  /*4160*/  IADD3 R26, P6, R27, R2, RZ ;  /* 0x000000021b1a7210 */ /* 0x000fe40007fde0ff */
[----:B0-----:R-:W-:-:S02]  /*4170*/  PRMT R29, R4, 0x7770, RZ ;  /* 0x00007770041d7816 */ /* 0x001fc400000000ff */
[-C--:B------:R-:W-:Y:S01]  /*4180*/  LEA.HI.X.SX32 R27, R27, R3.reuse, 0x1, P6 ;  /* 0x000000031b1b7211 */ /* 0x080fe200030f0eff */
[----:B------:R-:W0:Y:S01]  /*4190*/  LDS.128 R16, [R0] ;  /* 0x0000000000107984 */ /* 0x000e220000000c00 */
[----:B------:R-:W-:Y:S01]  /*41a0*/  BAR.SYNC.DEFER_BLOCKING 0x0 ;  /* 0x0000000000007b1d */ /* 0x000fe20000010000 */
[CC--:B------:R-:W-:Y:S02]  /*41b0*/  IADD3 R20, P6, R21.reuse, R2.reuse, RZ ;  /* 0x0000000215147210 */ /* 0x0c0fe40007fde0ff */
[----:B------:R-:W-:Y:S02]  /*41c0*/  PRMT R23, R4, 0x7771, RZ ;  /* 0x0000777104177816 */ /* 0x000fe400000000ff */
[----:B------:R-:W-:Y:S02]  /*41d0*/  LEA.HI.X.SX32 R21, R21, R3, 0x1, P6 ;  /* 0x0000000315157211 */ /* 0x000fe400030f0eff */
[----:B------:R-:W-:Y:S01]  /*41e0*/  PRMT R31, R5, 0x7770, RZ ;  /* 0x00007770051f7816 */ /* 0x000fe200000000ff */
[----:B------:R2:W-:Y:S01]  /*41f0*/  STSM.16.M88.4 [R28], R12 ;  /* 0x0000000c1c007844 */ /* 0x0005e20000000200 */
[----:B------:R-:W-:Y:S01]  /*4200*/  BAR.SYNC.DEFER_BLOCKING 0x0 ;  /* 0x0000000000007b1d */ /* 0x000fe20000010000 */
[C---:B--2---:R-:W-:Y:S01]  /*4210*/  VIADD R15, R22.reuse, UR6 ;  /* 0x00000006160f7c36 */ /* 0x044fe20008000000 */
[----:B------:R-:W-:-:S04]  /*4220*/  IADD3 R12, P6, R22, R2, RZ ;  /* 0x00000002160c7210 */ /* 0x000fc80007fde0ff */
[----:B------:R-:W-:Y:S02]  /*4230*/  LEA.HI.X.SX32 R13, R22, R3, 0x1, P6 ;  /* 0x00000003160d7211 */ /* 0x000fe400030f0eff */
[----:B------:R-:W-:Y:S01]  /*4240*/  IADD3 R14, P6, R15, R2, RZ ;  /* 0x000000020f0e7210 */ /* 0x000fe20007fde0ff */
[----:B------:R2:W-:Y:S01]  /*4250*/  @P3 STG.E.U8 desc[UR16][R24.64], R29 ;  /* 0x0000001d18003986 */ /* 0x0005e2000c101110 */
[----:B------:R-:W-:-:S03]  /*4260*/  ISETP.LT.AND P3, PT, R145, UR7, !P0 ;  /* 0x0000000791007c0c */ /* 0x000fc6000c761270 */
[----:B------:R3:W-:Y:S01]  /*4270*/  @P1 STG.E.U8 desc[UR16][R26.64], R23 ;  /* 0x000000171a001986 */ /* 0x0007e2000c101110 */
[----:B------:R-:W-:-:S03]  /*4280*/  ISETP.LT.AND P1, PT, R142, UR7, !P0 ;  /* 0x000000078e007c0c */ /* 0x000fc6000c721270 */
[----:B------:R4:W-:Y:S01]  /*4290*/  @P2 STG.E.U8 desc[UR16][R20.64], R31 ;  /* 0x0000001f14002986 */ /* 0x0009e2000c101110 */
[----:B------:R-:W-:Y:S02]  /*42a0*/  ISETP.LT.AND P2, PT, R144, UR7, !P0 ;  /* 0x0000000790007c0c */ /* 0x000fe4000c741270 */
[----:B--2---:R-:W-:Y:S02]  /*42b0*/  PRMT R29, R5, 0x7771, RZ ;  /* 0x00007771051d7816 */ /* 0x004fe400000000ff */
[C---:B------:R-:W-:Y:S01]  /*42c0*/  PRMT R25, R6.reuse, 0x7771, RZ ;  /* 0x0000777106197816 */ /* 0x040fe200000000ff */
[C---:B---3--:R-:W-:Y:S01]  /*42d0*/  VIADD R23, R15.reuse, UR6 ;  /* 0x000000060f177c36 */ /* 0x048fe20008000000 */
[----:B------:R-:W-:Y:S01]  /*42e0*/  LEA.HI.X.SX32 R15, R15, R3, 0x1, P6 ;  /* 0x000000030f0f7211 */ /* 0x000fe200030f0eff */
[----:B------:R2:W-:Y:S01]  /*42f0*/  @P5 STG.E.U8 desc[UR16][R12.64], R29 ;  /* 0x0000001d0c005986 */ /* 0x0005e2000c101110 */
[----:B------:R-:W-:Y:S01]  /*4300*/  PRMT R27, R6, 0x7770, RZ ;  /* 0x00007770061b7816 */ /* 0x000fe200000000ff */
[C---:B----4-:R-:W-:Y:S01]  /*4310*/  VIADD R21, R23.reuse, UR6 ;  /* 0x0000000617157c36 */ /* 0x050fe20008000000 */
[----:B------:R-:W-:-:S02]  /*4320*/  IADD3 R22, P6, R23, R2, RZ ;  /* 0x0000000217167210 */ /* 0x000fc40007fde0ff */
[----:B------:R-:W-:Y:S01]  /*4330*/  ISETP.LT.AND P5, PT, R141, UR7, !P0 ;  /* 0x000000078d007c0c */ /* 0x000fe2000c7a1270 */
[----:B------:R-:W-:Y:S01]  /*4340*/  VIADD R24, R21, UR6 ;  /* 0x0000000615187c36 */ /* 0x000fe20008000000 */
[-C--:B------:R-:W-:Y:S01]  /*4350*/  LEA.HI.X.SX32 R23, R23, R3.reuse, 0x1, P6 ;  /* 0x0000000317177211 */ /* 0x080fe200030f0eff */
[----:B------:R3:W-:Y:S01]  /*4360*/  @P4 STG.E.U8 desc[UR16][R14.64], R27 ;  /* 0x0000001b0e004986 */ /* 0x0007e2000c101110 */
[-C--:B------:R-:W-:Y:S02]  /*4370*/  IADD3 R20, P6, R21, R2.reuse, RZ ;  /* 0x0000000215147210 */ /* 0x080fe40007fde0ff */
[----:B------:R-:W-:Y:S01]  /*4380*/  ISETP.LT.AND P4, PT, R139, UR7, !P0 ;  /* 0x000000078b007c0c */ /* 0x000fe2000c781270 */
[----:B------:R4:W-:Y:S01]  /*4390*/  @P3 STG.E.U8 desc[UR16][R22.64], R25 ;  /* 0x0000001916003986 */ /* 0x0009e2000c101110 */
[----:B------:R-:W-:Y:S02]  /*43a0*/  LEA.HI.X.SX32 R21, R21, R3, 0x1, P6 ;  /* 0x0000000315157211 */ /* 0x000fe400030f0eff */
[----:B--2---:R-:W-:-:S02]  /*43b0*/  IADD3 R12, P6, R24, R2, RZ ;  /* 0x00000002180c7210 */ /* 0x004fc40007fde0ff */
[C---:B------:R-:W-:Y:S02]  /*43c0*/  PRMT R29, R7.reuse, 0x7770, RZ ;  /* 0x00007770071d7816 */ /* 0x040fe400000000ff */
[CC--:B------:R-:W-:Y:S01]  /*43d0*/  LEA.HI.X.SX32 R13, R24.reuse, R3.reuse, 0x1, P6 ;  /* 0x00000003180d7211 */ /* 0x0c0fe200030f0eff */
[----:B---3--:R-:W-:Y:S01]  /*43e0*/  VIADD R15, R24, UR6 ;  /* 0x00000006180f7c36 */ /* 0x008fe20008000000 */
[----:B------:R-:W-:Y:S01]  /*43f0*/  PRMT R27, R7, 0x7771, RZ ;  /* 0x00007771071b7816 */ /* 0x000fe200000000ff */
[----:B------:R2:W-:Y:S01]  /*4400*/  @P1 STG.E.U8 desc[UR16][R20.64], R29 ;  /* 0x0000001d14001986 */ /* 0x0005e2000c101110 */
[----:B------:R-:W-:Y:S01]  /*4410*/  ISETP.LT.AND P3, PT, R143, UR7, !P0 ;  /* 0x000000078f007c0c */ /* 0x000fe2000c761270 */
[C---:B----4-:R-:W-:Y:S01]  /*4420*/  VIADD R23, R15.reuse, UR6 ;  /* 0x000000060f177c36 */ /* 0x050fe20008000000 */
[----:B------:R-:W-:Y:S01]  /*4430*/  IADD3 R14, P6, R15, R2, RZ ;  /* 0x000000020f0e7210 */ /* 0x000fe20007fde0ff */
[----:B------:R3:W-:Y:S01]  /*4440*/  @P2 STG.E.U8 desc[UR16][R12.64], R27 ;  /* 0x0000001b0c002986 */ /* 0x0007e2000c101110 */
[----:B------:R-:W-:Y:S01]  /*4450*/  PRMT R25, R4, 0x7772, RZ ;  /* 0x0000777204197816 */ /* 0x000fe200000000ff */
[----:B------:R-:W-:Y:S01]  /*4460*/  VIADD R24, R23, UR6 ;  /* 0x0000000617187c36 */ /* 0x000fe20008000000 */
[----:B------:R-:W-:-:S02]  /*4470*/  LEA.HI.X.SX32 R15, R15, R3, 0x1, P6 ;  /* 0x000000030f0f7211 */ /* 0x000fc400030f0eff */
[-C--:B------:R-:W-:Y:S02]  /*4480*/  IADD3 R22, P6, R23, R2.reuse, RZ ;  /* 0x0000000217167210 */ /* 0x080fe40007fde0ff */
[----:B------:R-:W-:Y:S01]  /*4490*/  ISETP.LT.AND P1, PT, R137, UR7, !P0 ;  /* 0x0000000789007c0c */ /* 0x000fe2000c721270 */
[----:B------:R4:W-:Y:S01]  /*44a0*/  @P5 STG.E.U8 desc[UR16][R14.64], R25 ;  /* 0x000000190e005986 */ /* 0x0009e2000c101110 */
[-C--:B------:R-:W-:Y:S02]  /*44b0*/  LEA.HI.X.SX32 R23, R23, R3.reuse, 0x1, P6 ;  /* 0x0000000317177211 */ /* 0x080fe400030f0eff */
[----:B--2---:R-:W-:Y:S01]  /*44c0*/  PRMT R29, R4, 0x7773, RZ ;  /* 0x00007773041d7816 */ /* 0x004fe200000000ff */
[C---:B------:R-:W-:Y:S01]  /*44d0*/  VIADD R4, R24.reuse, UR6 ;  /* 0x0000000618047c36 */ /* 0x040fe20008000000 */
[C---:B------:R-:W-:Y:S02]  /*44e0*/  IADD3 R20, P6, R24.reuse, R2, RZ ;  /* 0x0000000218147210 */ /* 0x040fe40007fde0ff */
[----:B---3--:R-:W-:Y:S01]  /*44f0*/  PRMT R27, R5, 0x7772, RZ ;  /* 0x00007772051b7816 */ /* 0x008fe200000000ff */
[----:B------:R2:W-:Y:S01]  /*4500*/  @P4 STG.E.U8 desc[UR16][R22.64], R29 ;  /* 0x0000001d16004986 */ /* 0x0005e2000c101110 */
[----:B------:R-:W-:-:S02]  /*4510*/  LEA.HI.X.SX32 R21, R24, R3, 0x1, P6 ;  /* 0x0000000318157211 */ /* 0x000fc400030f0eff */
[CC--:B------:R-:W-:Y:S01]  /*4520*/  IADD3 R12, P6, R4.reuse, R2.reuse, RZ ;  /* 0x00000002040c7210 */ /* 0x0c0fe20007fde0ff */
[C---:B----4-:R-:W-:Y:S01]  /*4530*/  VIADD R14, R4.reuse, UR6 ;  /* 0x00000006040e7c36 */ /* 0x050fe20008000000 */
[----:B------:R-:W-:Y:S01]  /*4540*/  PRMT R25, R5, 0x7773, RZ ;  /* 0x0000777305197816 */ /* 0x000fe200000000ff */
[----:B------:R3:W-:Y:S01]  /*4550*/  @P3 STG.E.U8 desc[UR16][R20.64], R27 ;  /* 0x0000001b14003986 */ /* 0x0007e2000c101110 */
[-C--:B------:R-:W-:Y:S01]  /*4560*/  LEA.HI.X.SX32 R13, R4, R3.reuse, 0x1, P6 ;  /* 0x00000003040d7211 */ /* 0x080fe200030f0eff */
[C---:B------:R-:W-:Y:S01]  /*4570*/  VIADD R15, R14.reuse, UR6 ;  /* 0x000000060e0f7c36 */ /* 0x040fe20008000000 */
[C---:B------:R-:W-:Y:S02]  /*4580*/  IADD3 R4, P6, R14.reuse, R2, RZ ;  /* 0x000000020e047210 */ /* 0x040fe40007fde0ff */
[----:B------:R-:W-:Y:S01]  /*4590*/  ISETP.LT.AND P2, PT, R135, UR7, !P0 ;  /* 0x0000000787007c0c */ /* 0x000fe2000c741270 */
[----:B------:R4:W-:Y:S01]  /*45a0*/  @P1 STG.E.U8 desc[UR16][R12.64], R25 ;  /* 0x000000190c001986 */ /* 0x0009e2000c101110 */
[----:B------:R-:W-:-:S02]  /*45b0*/  LEA.HI.X.SX32 R5, R14, R3, 0x1, P6 ;  /* 0x000000030e057211 */ /* 0x000fc400030f0eff */
[----:B--2---:R-:W-:Y:S02]  /*45c0*/  PRMT R23, R6, 0x7773, RZ ;  /* 0x0000777306177816 */ /* 0x004fe400000000ff */
[----:B------:R-:W-:Y:S02]  /*45d0*/  ISETP.LT.AND P5, PT, R140, UR7, !P0 ;  /* 0x000000078c007c0c */ /* 0x000fe4000c7a1270 */
[----:B---3--:R-:W-:Y:S01]  /*45e0*/  PRMT R27, R6, 0x7772, RZ ;  /* 0x00007772061b7816 */ /* 0x008fe200000000ff */
[C---:B------:R-:W-:Y:S01]  /*45f0*/  VIADD R6, R15.reuse, UR6 ;  /* 0x000000060f067c36 */ /* 0x040fe20008000000 */
[CC--:B------:R-:W-:Y:S02]  /*4600*/  IADD3 R14, P6, R15.reuse, R2.reuse, RZ ;  /* 0x000000020f0e7210 */ /* 0x0c0fe40007fde0ff */
[----:B------:R-:W-:Y:S01]  /*4610*/  ISETP.LT.AND P4, PT, R138, UR7, !P0 ;  /* 0x000000078a007c0c */ /* 0x000fe2000c781270 */
[C---:B----4-:R-:W-:Y:S01]  /*4620*/  VIADD R13, R6.reuse, UR6 ;  /* 0x00000006060d7c36 */ /* 0x050fe20008000000 */
[----:B------:R-:W-:Y:S01]  /*4630*/  LEA.HI.X.SX32 R15, R15, R3, 0x1, P6 ;  /* 0x000000030f0f7211 */ /* 0x000fe200030f0eff */
[----:B------:R2:W-:Y:S01]  /*4640*/  @P2 STG.E.U8 desc[UR16][R4.64], R27 ;  /* 0x0000001b04002986 */ /* 0x0005e2000c101110 */
[----:B------:R-:W-:-:S02]  /*4650*/  IADD3 R20, P6, R6, R2, RZ ;  /* 0x0000000206147210 */ /* 0x000fc40007fde0ff */
[----:B------:R-:W-:Y:S01]  /*4660*/  PRMT R25, R7, 0x7772, RZ ;  /* 0x0000777207197816 */ /* 0x000fe200000000ff */
[----:B------:R3:W-:Y:S01]  /*4670*/  @P5 STG.E.U8 desc[UR16][R14.64], R23 ;  /* 0x000000170e005986 */ /* 0x0007e2000c101110 */
[-C--:B------:R-:W-:Y:S01]  /*4680*/  LEA.HI.X.SX32 R21, R6, R3.reuse, 0x1, P6 ;  /* 0x0000000306157211 */ /* 0x080fe200030f0eff */
[C---:B------:R-:W-:Y:S01]  /*4690*/  VIADD R6, R13.reuse, UR6 ;  /* 0x000000060d067c36 */ /* 0x040fe20008000000 */
[CC--:B------:R-:W-:Y:S02]  /*46a0*/  IADD3 R12, P6, R13.reuse, R2.reuse, RZ ;  /* 0x000000020d0c7210 */ /* 0x0c0fe40007fde0ff */
[----:B------:R-:W-:Y:S01]  /*46b0*/  ISETP.LT.AND P3, PT, R132, UR7, !P0 ;  /* 0x0000000784007c0c */ /* 0x000fe2000c761270 */
[----:B------:R4:W-:Y:S01]  /*46c0*/  @P4 STG.E.U8 desc[UR16][R20.64], R25 ;  /* 0x0000001914004986 */ /* 0x0009e2000c101110 */
[----:B------:R-:W-:Y:S02]  /*46d0*/  LEA.HI.X.SX32 R13, R13, R3, 0x1, P6 ;  /* 0x000000030d0d7211 */ /* 0x000fe400030f0eff */
[----:B--2---:R-:W-:-:S02]  /*46e0*/  IADD3 R4, P6, R6, R2, RZ ;  /* 0x0000000206047210 */ /* 0x004fc40007fde0ff */
[----:B------:R-:W-:Y:S02]  /*46f0*/  ISETP.LT.AND P1, PT, R136, UR7, !P0 ;  /* 0x0000000788007c0c */ /* 0x000fe4000c721270 */
[----:B---3--:R-:W-:Y:S01]  /*4700*/  PRMT R23, R7, 0x7773, RZ ;  /* 0x0000777307177816 */ /* 0x008fe200000000ff */
[C---:B------:R-:W-:Y:S01]  /*4710*/  VIADD R7, R6.reuse, UR6 ;  /* 0x0000000606077c36 */ /* 0x040fe20008000000 */
[-C--:B------:R-:W-:Y:S02]  /*4720*/  LEA.HI.X.SX32 R5, R6, R3.reuse, 0x1, P6 ;  /* 0x0000000306057211 */ /* 0x080fe400030f0eff */
[----:B------:R-:W-:Y:S01]  /*4730*/  ISETP.LT.AND P2, PT, R134, UR7, !P0 ;  /* 0x0000000786007c0c */ /* 0x000fe2000c741270 */
[C---:B------:R-:W-:Y:S01]  /*4740*/  VIADD R15, R7.reuse, UR6 ;  /* 0x00000006070f7c36 */ /* 0x040fe20008000000 */
[----:B------:R-:W-:Y:S01]  /*4750*/  IADD3 R6, P6, R7, R2, RZ ;  /* 0x0000000207067210 */ /* 0x000fe20007fde0ff */
[----:B------:R2:W-:Y:S01]  /*4760*/  @P3 STG.E.U8 desc[UR16][R12.64], R23 ;  /* 0x000000170c003986 */ /* 0x0005e2000c101110 */
[----:B-1----:R-:W-:Y:S01]  /*4770*/  PRMT R27, R8, 0x7770, RZ ;  /* 0x00007770081b7816 */ /* 0x002fe200000000ff */
[----:B----4-:R-:W-:Y:S01]  /*4780*/  VIADD R20, R15, UR6 ;  /* 0x000000060f147c36 */ /* 0x010fe20008000000 */
[----:B------:R-:W-:-:S02]  /*4790*/  LEA.HI.X.SX32 R7, R7, R3, 0x1, P6 ;  /* 0x0000000307077211 */ /* 0x000fc400030f0eff */
[CC--:B------:R-:W-:Y:S01]  /*47a0*/  IADD3 R14, P6, R15.reuse, R2.reuse, RZ ;  /* 0x000000020f0e7210 */ /* 0x0c0fe20007fde0ff */
[----:B------:R1:W-:Y:S01]  /*47b0*/  @P1 STG.E.U8 desc[UR16][R4.64], R27 ;  /* 0x0000001b04001986 */ /* 0x0003e2000c101110 */
[----:B------:R-:W-:Y:S02]  /*47c0*/  PRMT R21, R8, 0x7771, RZ ;  /* 0x0000777108157816 */ /* 0x000fe400000000ff */
[----:B------:R-:W-:Y:S02]  /*47d0*/  LEA.HI.X.SX32 R15, R15, R3, 0x1, P6 ;  /* 0x000000030f0f7211 */ /* 0x000fe400030f0eff */
[----:B------:R-:W-:Y:S01]  /*47e0*/  ISETP.LT.AND P5, PT, R129, UR7, !P0 ;  /* 0x0000000781007c0c */ /* 0x000fe2000c7a1270 */
[----:B------:R3:W-:Y:S01]  /*47f0*/  @P2 STG.E.U8 desc[UR16][R6.64], R21 ;  /* 0x0000001506002986 */ /* 0x0007e2000c101110 */
[----:B--2---:R-:W-:Y:S02]  /*4800*/  IADD3 R12, P6, R20, R2, RZ ;  /* 0x00000002140c7210 */ /* 0x004fe40007fde0ff */
[----:B------:R-:W-:-:S02]  /*4810*/  ISETP.LT.AND P4, PT, R133, UR7, !P0 ;  /* 0x0000000785007c0c */ /* 0x000fc4000c781270 */
[CC--:B------:R-:W-:Y:S01]  /*4820*/  LEA.HI.X.SX32 R13, R20.reuse, R3.reuse, 0x1, P6 ;  /* 0x00000003140d7211 */ /* 0x0c0fe200030f0eff */
[----:B-1----:R-:W-:Y:S01]  /*4830*/  VIADD R5, R20, UR6 ;  /* 0x0000000614057c36 */ /* 0x002fe20008000000 */
[----:B------:R-:W-:Y:S02]  /*4840*/  ISETP.LT.AND P3, PT, R131, UR7, !P0 ;  /* 0x0000000783007c0c */ /* 0x000fe4000c761270 */
[----:B------:R-:W-:Y:S02]  /*4850*/  PRMT R25, R9, 0x7770, RZ ;  /* 0x0000777009197816 */ /* 0x000fe400000000ff */
[CC--:B------:R-:W-:Y:S01]  /*4860*/  IADD3 R4, P6, R5.reuse, R2.reuse, RZ ;  /* 0x0000000205047210 */ /* 0x0c0fe20007fde0ff */
[----:B---3--:R-:W-:Y:S01]  /*4870*/  VIADD R7, R5, UR6 ;  /* 0x0000000605077c36 */ /* 0x008fe20008000000 */
[----:B------:R-:W-:Y:S01]  /*4880*/  PRMT R23, R9, 0x7771, RZ ;  /* 0x0000777109177816 */ /* 0x000fe200000000ff */
[----:B------:R1:W-:Y:S01]  /*4890*/  @P5 STG.E.U8 desc[UR16][R14.64], R25 ;  /* 0x000000190e005986 */ /* 0x0003e2000c101110 */
[----:B------:R-:W-:Y:S01]  /*48a0*/  LEA.HI.X.SX32 R5, R5, R3, 0x1, P6 ;  /* 0x0000000305057211 */ /* 0x000fe200030f0eff */
[C---:B------:R-:W-:Y:S01]  /*48b0*/  VIADD R20, R7.reuse, UR6 ;  /* 0x0000000607147c36 */ /* 0x040fe20008000000 */
[----:B------:R-:W-:Y:S01]  /*48c0*/  IADD3 R6, P6, R7, R2, RZ ;  /* 0x0000000207067210 */ /* 0x000fe20007fde0ff */
[----:B------:R2:W-:Y:S01]  /*48d0*/  @P4 STG.E.U8 desc[UR16][R12.64], R23 ;  /* 0x000000170c004986 */ /* 0x0005e2000c101110 */
[----:B------:R-:W-:-:S02]  /*48e0*/  ISETP.LT.AND P1, PT, R127, UR7, !P0 ;  /* 0x000000077f007c0c */ /* 0x000fc4000c721270 */
[----:B------:R-:W-:Y:S02]  /*48f0*/  PRMT R21, R10, 0x7770, RZ ;  /* 0x000077700a157816 */ /* 0x000fe400000000ff */
[-C--:B------:R-:W-:Y:S02]  /*4900*/  LEA.HI.X.SX32 R7, R7, R3.reuse, 0x1, P6 ;  /* 0x0000000307077211 */ /* 0x080fe400030f0eff */
[----:B------:R-:W-:Y:S01]  /*4910*/  ISETP.LT.AND P2, PT, R130, UR7, !P0 ;  /* 0x0000000782007c0c */ /* 0x000fe2000c741270 */
[----:B------:R3:W-:Y:S01]  /*4920*/  @P3 STG.E.U8 desc[UR16][R4.64], R21 ;  /* 0x0000001504003986 */ /* 0x0007e2000c101110 */
[----:B-1----:R-:W-:Y:S02]  /*4930*/  IADD3 R14, P6, R20, R2, RZ ;  /* 0x00000002140e7210 */ /* 0x002fe40007fde0ff */
[----:B------:R-:W-:Y:S01]  /*4940*/  ISETP.LT.AND P5, PT, R126, UR7, !P0 ;  /* 0x000000077e007c0c */ /* 0x000fe2000c7a1270 */
[C---:B--2---:R-:W-:Y:S01]  /*4950*/  VIADD R13, R20.reuse, UR6 ;  /* 0x00000006140d7c36 */ /* 0x044fe20008000000 */
[----:B------:R-:W-:-:S02]  /*4960*/  LEA.HI.X.SX32 R15, R20, R3, 0x1, P6 ;  /* 0x00000003140f7211 */ /* 0x000fc400030f0eff */
[----:B------:R-:W-:Y:S02]  /*4970*/  PRMT R25, R10, 0x7771, RZ ;  /* 0x000077710a197816 */ /* 0x000fe400000000ff */
[-C--:B------:R-:W-:Y:S02]  /*4980*/  IADD3 R12, P6, R13, R2.reuse, RZ ;  /* 0x000000020d0c7210 */ /* 0x080fe40007fde0ff */
[----:B------:R-:W-:Y:S01]  /*4990*/  PRMT R23, R11, 0x7770, RZ ;  /* 0x000077700b177816 */ /* 0x000fe200000000ff */
[C---:B---3--:R-:W-:Y:S01]  /*49a0*/  VIADD R5, R13.reuse, UR6 ;  /* 0x000000060d057c36 */ /* 0x048fe20008000000 */
[----:B------:R-:W-:Y:S01]  /*49b0*/  LEA.HI.X.SX32 R13, R13, R3, 0x1, P6 ;  /* 0x000000030d0d7211 */ /* 0x000fe200030f0eff */
[----:B------:R1:W-:Y:S01]  /*49c0*/  @P1 STG.E.U8 desc[UR16][R6.64], R25 ;  /* 0x0000001906001986 */ /* 0x0003e2000c101110 */
[----:B------:R-:W-:Y:S01]  /*49d0*/  PRMT R21, R11, 0x7771, RZ ;  /* 0x000077710b157816 */ /* 0x000fe200000000ff */
[C---:B------:R-:W-:Y:S01]  /*49e0*/  VIADD R20, R5.reuse, UR6 ;  /* 0x0000000605147c36 */ /* 0x040fe20008000000 */
[----:B------:R-:W-:Y:S01]  /*49f0*/  IADD3 R4, P6, R5, R2, RZ ;  /* 0x0000000205047210 */ /* 0x000fe20007fde0ff */
[----:B------:R2:W-:Y:S01]  /*4a00*/  @P2 STG.E.U8 desc[UR16][R14.64], R23 ;  /* 0x000000170e002986 */ /* 0x0005e2000c101110 */
[----:B------:R-:W-:-:S02]  /*4a10*/  ISETP.LT.AND P4, PT, R124, UR7, !P0 ;  /* 0x000000077c007c0c */ /* 0x000fc4000c781270 */
[-C--:B------:R-:W-:Y:S01]  /*4a20*/  LEA.HI.X.SX32 R5, R5, R3.reuse, 0x1, P6 ;  /* 0x0000000305057211 */ /* 0x080fe200030f0eff */
[----:B------:R3:W-:Y:S01]  /*4a30*/  @P5 STG.E.U8 desc[UR16][R12.64], R21 ;  /* 0x000000150c005986 */ /* 0x0007e2000c101110 */
[----:B------:R-:W-:Y:S02]  /*4a40*/  ISETP.LT.AND P3, PT, R128, UR7, !P0 ;  /* 0x0000000780007c0c */ /* 0x000fe4000c761270 */
[----:B------:R-:W-:Y:S02]  /*4a50*/  ISETP.LT.AND P1, PT, R122, UR7, !P0 ;  /* 0x000000077a007c0c */ /* 0x000fe4000c721270 */
[----:B-1----:R-:W-:Y:S02]  /*4a60*/  PRMT R25, R8, 0x7772, RZ ;  /* 0x0000777208197816 */ /* 0x002fe400000000ff */
[-C--:B------:R-:W-:Y:S02]  /*4a70*/  IADD3 R6, P6, R20, R2.reuse, RZ ;  /* 0x0000000214067210 */ /* 0x080fe40007fde0ff */
[----:B--2---:R-:W-:Y:S01]  /*4a80*/  PRMT R23, R8, 0x7773, RZ ;  /* 0x0000777308177816 */ /* 0x004fe200000000ff */
[C---:B------:R-:W-:Y:S01]  /*4a90*/  VIADD R8, R20.reuse, UR6 ;  /* 0x0000000614087c36 */ /* 0x040fe20008000000 */
[----:B------:R-:W-:Y:S01]  /*4aa0*/  LEA.HI.X.SX32 R7, R20, R3, 0x1, P6 ;  /* 0x0000000314077211 */ /* 0x000fe200030f0eff */
[----:B------:R1:W-:Y:S01]  /*4ab0*/  @P4 STG.E.U8 desc[UR16][R4.64], R25 ;  /* 0x0000001904004986 */ /* 0x0003e2000c101110 */
[----:B------:R-:W-:Y:S01]  /*4ac0*/  ISETP.LT.AND P2, PT, R120, UR7, !P0 ;  /* 0x0000000778007c0c */ /* 0x000fe2000c741270 */
[C---:B---3--:R-:W-:Y:S01]  /*4ad0*/  VIADD R13, R8.reuse, UR6 ;  /* 0x00000006080d7c36 */ /* 0x048fe20008000000 */
[----:B------:R-:W-:Y:S01]  /*4ae0*/  IADD3 R14, P6, R8, R2, RZ ;  /* 0x00000002080e7210 */ /* 0x000fe20007fde0ff */
[----:B------:R2:W-:Y:S01]  /*4af0*/  @P3 STG.E.U8 desc[UR16][R6.64], R23 ;  /* 0x0000001706003986 */ /* 0x0005e2000c101110 */
[----:B------:R-:W-:-:S02]  /*4b00*/  ISETP.LT.AND P5, PT, R125, UR7, !P0 ;  /* 0x000000077d007c0c */ /* 0x000fc4000c7a1270 */
[-C--:B------:R-:W-:Y:S01]  /*4b10*/  LEA.HI.X.SX32 R15, R8, R3.reuse, 0x1, P6 ;  /* 0x00000003080f7211 */ /* 0x080fe200030f0eff */
[C---:B------:R-:W-:Y:S01]  /*4b20*/  VIADD R8, R13.reuse, UR6 ;  /* 0x000000060d087c36 */ /* 0x040fe20008000000 */
[-C--:B------:R-:W-:Y:S02]  /*4b30*/  IADD3 R12, P6, R13, R2.reuse, RZ ;  /* 0x000000020d0c7210 */ /* 0x080fe40007fde0ff */
[----:B------:R-:W-:Y:S02]  /*4b40*/  PRMT R21, R9, 0x7772, RZ ;  /* 0x0000777209157816 */ /* 0x000fe400000000ff */
[-C--:B------:R-:W-:Y:S02]  /*4b50*/  LEA.HI.X.SX32 R13, R13, R3.reuse, 0x1, P6 ;  /* 0x000000030d0d7211 */ /* 0x080fe400030f0eff */
[CC--:B-1----:R-:W-:Y:S01]  /*4b60*/  IADD3 R4, P6, R8.reuse, R2.reuse, RZ ;  /* 0x0000000208047210 */ /* 0x0c2fe20007fde0ff */
[C---:B--2---:R-:W-:Y:S01]  /*4b70*/  VIADD R7, R8.reuse, UR6 ;  /* 0x0000000608077c36 */ /* 0x044fe20008000000 */
[----:B------:R-:W-:Y:S01]  /*4b80*/  PRMT R25, R9, 0x7773, RZ ;  /* 0x0000777309197816 */ /* 0x000fe200000000ff */
[----:B------:R1:W-:Y:S01]  /*4b90*/  @P1 STG.E.U8 desc[UR16][R14.64], R21 ;  /* 0x000000150e001986 */ /* 0x0003e2000c101110 */
[----:B------:R-:W-:Y:S01]  /*4ba0*/  LEA.HI.X.SX32 R5, R8, R3, 0x1, P6 ;  /* 0x0000000308057211 */ /* 0x000fe200030f0eff */
[C---:B------:R-:W-:Y:S01]  /*4bb0*/  VIADD R9, R7.reuse, UR6 ;  /* 0x0000000607097c36 */ /* 0x040fe20008000000 */
[----:B------:R-:W-:Y:S01]  /*4bc0*/  IADD3 R6, P6, R7, R2, RZ ;  /* 0x0000000207067210 */ /* 0x000fe20007fde0ff */
[----:B------:R-:W-:Y:S01]  /*4bd0*/  @P2 STG.E.U8 desc[UR16][R12.64], R25 ;  /* 0x000000190c002986 */ /* 0x000fe2000c101110 */
[----:B------:R-:W-:-:S02]  /*4be0*/  ISETP.LT.AND P4, PT, R123, UR7, !P0 ;  /* 0x000000077b007c0c */ /* 0x000fc4000c781270 */
[C---:B------:R-:W-:Y:S02]  /*4bf0*/  PRMT R23, R10.reuse, 0x7772, RZ ;  /* 0x000077720a177816 */ /* 0x040fe400000000ff */
[-C--:B------:R-:W-:Y:S02]  /*4c00*/  LEA.HI.X.SX32 R7, R7, R3.reuse, 0x1, P6 ;  /* 0x0000000307077211 */ /* 0x080fe400030f0eff */
[CC--:B------:R-:W-:Y:S01]  /*4c10*/  IADD3 R8, P6, R9.reuse, R2.reuse, RZ ;  /* 0x0000000209087210 */ /* 0x0c0fe20007fde0ff */
[C---:B-1----:R-:W-:Y:S01]  /*4c20*/  VIADD R14, R9.reuse, UR6 ;  /* 0x00000006090e7c36 */ /* 0x042fe20008000000 */
[----:B------:R1:W-:Y:S01]  /*4c30*/  @P5 STG.E.U8 desc[UR16][R4.64], R23 ;  /* 0x0000001704005986 */ /* 0x0003e2000c101110 */
[----:B------:R-:W-:Y:S02]  /*4c40*/  PRMT R21, R10, 0x7773, RZ ;  /* 0x000077730a157816 */ /* 0x000fe400000000ff */
[----:B------:R-:W-:Y:S02]  /*4c50*/  LEA.HI.X.SX32 R9, R9, R3, 0x1, P6 ;  /* 0x0000000309097211 */ /* 0x000fe400030f0eff */
[----:B------:R-:W-:Y:S01]  /*4c60*/  ISETP.LT.AND P3, PT, R117, UR7, !P0 ;  /* 0x0000000775007c0c */ /* 0x000fe2000c761270 */
[----:B------:R2:W-:Y:S01]  /*4c70*/  @P4 STG.E.U8 desc[UR16][R6.64], R21 ;  /* 0x0000001506004986 */ /* 0x0005e2000c101110 */
[----:B------:R-:W-:-:S02]  /*4c80*/  IADD3 R10, P6, R14, R2, RZ ;  /* 0x000000020e0a7210 */ /* 0x000fc40007fde0ff */
[----:B------:R-:W-:Y:S02]  /*4c90*/  ISETP.LT.AND P1, PT, R121, UR7, !P0 ;  /* 0x0000000779007c0c */ /* 0x000fe4000c721270 */
[C---:B------:R-:W-:Y:S01]  /*4ca0*/  PRMT R15, R11.reuse, 0x7772, RZ ;  /* 0x000077720b0f7816 */ /* 0x040fe200000000ff */
[C---:B-1----:R-:W-:Y:S01]  /*4cb0*/  VIADD R5, R14.reuse, UR6 ;  /* 0x000000060e057c36 */ /* 0x042fe20008000000 */
[----:B------:R-:W-:Y:S02]  /*4cc0*/  PRMT R13, R11, 0x7773, RZ ;  /* 0x000077730b0d7816 */ /* 0x000fe400000000ff */
[-C--:B------:R-:W-:Y:S02]  /*4cd0*/  LEA.HI.X.SX32 R11, R14, R3.reuse, 0x1, P6 ;  /* 0x000000030e0b7211 */ /* 0x080fe400030f0eff */
[CC--:B------:R-:W-:Y:S01]  /*4ce0*/  IADD3 R4, P6, R5.reuse, R2.reuse, RZ ;  /* 0x0000000205047210 */ /* 0x0c0fe20007fde0ff */
[----:B--2---:R-:W-:Y:S01]  /*4cf0*/  VIADD R7, R5, UR6 ;  /* 0x0000000605077c36 */ /* 0x004fe20008000000 */
[----:B------:R-:W-:Y:S01]  /*4d00*/  ISETP.LT.AND P2, PT, R119, UR7, !P0 ;  /* 0x0000000777007c0c */ /* 0x000fe2000c741270 */
[----:B------:R1:W-:Y:S01]  /*4d10*/  @P3 STG.E.U8 desc[UR16][R8.64], R15 ;  /* 0x0000000f08003986 */ /* 0x0003e2000c101110 */
[----:B------:R-:W-:Y:S01]  /*4d20*/  LEA.HI.X.SX32 R5, R5, R3, 0x1, P6 ;  /* 0x0000000305057211 */ /* 0x000fe200030f0eff */
[C---:B------:R-:W-:Y:S01]  /*4d30*/  VIADD R12, R7.reuse, UR6 ;  /* 0x00000006070c7c36 */ /* 0x040fe20008000000 */
[----:B------:R-:W-:Y:S01]  /*4d40*/  IADD3 R6, P6, R7, R2, RZ ;  /* 0x0000000207067210 */ /* 0x000fe20007fde0ff */
[----:B------:R2:W-:Y:S01]  /*4d50*/  @P1 STG.E.U8 desc[UR16][R10.64], R13 ;  /* 0x0000000d0a001986 */ /* 0x0005e2000c101110 */
[----:B0-----:R-:W-:-:S02]  /*4d60*/  PRMT R23, R16, 0x7770, RZ ;  /* 0x0000777010177816 */ /* 0x001fc400000000ff */
[-C--:B------:R-:W-:Y:S02]  /*4d70*/  LEA.HI.X.SX32 R7, R7, R3.reuse, 0x1, P6 ;  /* 0x0000000307077211 */ /* 0x080fe400030f0eff */
[----:B------:R-:W-:Y:S02]  /*4d80*/  ISETP.LT.AND P5, PT, R114, UR7, !P0 ;  /* 0x0000000772007c0c */ /* 0x000fe4000c7a1270 */
        /* <DEDUP_REMOVED lines=9> */
[C---:B0-----:R-:W-:Y:S01]  /*4e20*/  VIADD R5, R11.reuse, UR6 ;  /* 0x000000060b057c36 */ /* 0x041fe20008000000 */
        /* <DEDUP_REMOVED lines=11> */
[----:B0-----:R-:W-:Y:S02]  /*4ee0*/  IADD3 R6, P6, R12, R2, RZ ;  /* 0x000000020c067210 */ /* 0x001fe40007fde0ff */
[----:B------:R-:W-:Y:S01]  /*4ef0*/  ISETP.LT.AND P4, PT, R110, UR7, !P0 ;  /* 0x000000076e007c0c */ /* 0x000fe2000c781270 */
[C---:B-1----:R-:W-:Y:S01]  /*4f00*/  VIADD R9, R12.reuse, UR6 ;  /* 0x000000060c097c36 */ /* 0x042fe20008000000 */
[----:B------:R-:W-:-:S02]  /*4f10*/  LEA.HI.X.SX32 R7, R12, R3, 0x1, P6 ;  /* 0x000000030c077211 */ /* 0x000fc400030f0eff */
[C---:B------:R-:W-:Y:S01]  /*4f20*/  PRMT R13, R18.reuse, 0x7770, RZ ;  /* 0x00007770120d7816 */ /* 0x040fe200000000ff */
[C---:B--2---:R-:W-:Y:S01]  /*4f30*/  VIADD R11, R9.reuse, UR6 ;  /* 0x00000006090b7c36 */ /* 0x044fe20008000000 */
[-C--:B------:R-:W-:Y:S02]  /*4f40*/  IADD3 R8, P6, R9, R2.reuse, RZ ;  /* 0x0000000209087210 */ /* 0x080fe40007fde0ff */
[----:B------:R-:W-:Y:S01]  /*4f50*/  PRMT R21, R18, 0x7771, RZ ;  /* 0x0000777112157816 */ /* 0x000fe200000000ff */
[----:B------:R-:W-:Y:S01]  /*4f60*/  VIADD R14, R11, UR6 ;  /* 0x000000060b0e7c36 */ /* 0x000fe20008000000 */
[-C--:B------:R-:W-:Y:S01]  /*4f70*/  LEA.HI.X.SX32 R9, R9, R3.reuse, 0x1, P6 ;  /* 0x0000000309097211 */ /* 0x080fe200030f0eff */
[----:B------:R0:W-:Y:S01]  /*4f80*/  @P1 STG.E.U8 desc[UR16][R4.64], R13 ;  /* 0x0000000d04001986 */ /* 0x0001e2000c101110 */
[----:B------:R-:W-:Y:S02]  /*4f90*/  IADD3 R10, P6, R11, R2, RZ ;  /* 0x000000020b0a7210 */ /* 0x000fe40007fde0ff */
[----:B------:R-:W-:Y:S01]  /*4fa0*/  PRMT R15, R19, 0x7770, RZ ;  /* 0x00007770130f7816 */ /* 0x000fe200000000ff */
[----:B------:R-:W-:Y:S01]  /*4fb0*/  @P2 STG.E.U8 desc[UR16][R6.64], R21 ;  /* 0x0000001506002986 */ /* 0x000fe2000c101110 */
[----:B------:R-:W-:-:S02]  /*4fc0*/  LEA.HI.X.SX32 R11, R11, R3, 0x1, P6 ;  /* 0x000000030b0b7211 */ /* 0x000fc400030f0eff */
[----:B------:R-:W-:Y:S01]  /*4fd0*/  IADD3 R12, P6, R14, R2, RZ ;  /* 0x000000020e0c7210 */ /* 0x000fe20007fde0ff */
[----:B------:R1:W-:Y:S01]  /*4fe0*/  @P5 STG.E.U8 desc[UR16][R8.64], R15 ;  /* 0x0000000f08005986 */ /* 0x0003e2000c101110 */
[----:B------:R-:W-:Y:S02]  /*4ff0*/  ISETP.LT.AND P3, PT, R113, UR7, !P0 ;  /* 0x0000000771007c0c */ /* 0x000fe4000c761270 */
[----:B------:R-:W-:Y:S02]  /*5000*/  PRMT R25, R16, 0x7772, RZ ;  /* 0x0000777210197816 */ /* 0x000fe400000000ff */
[C---:B0-----:R-:W-:Y:S01]  /*5010*/  LEA.HI.X.SX32 R13, R14.reuse, R3, 0x1, P6 ;  /* 0x000000030e0d7211 */ /* 0x041fe200030f0eff */
[----:B------:R-:W-:Y:S01]  /*5020*/  VIADD R14, R14, UR6 ;  /* 0x000000060e0e7c36 */ /* 0x000fe20008000000 */
[----:B------:R-:W-:Y:S02]  /*5030*/  PRMT R5, R19, 0x7771, RZ ;  /* 0x0000777113057816 */ /* 0x000fe400000000ff */
[----:B------:R-:W-:-:S02]  /*5040*/  ISETP.LT.AND P1, PT, R109, UR7, !P0 ;  /* 0x000000076d007c0c */ /* 0x000fc4000c721270 */
[----:B------:R-:W-:Y:S01]  /*5050*/  ISETP.LT.AND P2, PT, R107, UR7, !P0 ;  /* 0x000000076b007c0c */ /* 0x000fe2000c741270 */
[C---:B-1----:R-:W-:Y:S01]  /*5060*/  VIADD R15, R14.reuse, UR6 ;  /* 0x000000060e0f7c36 */ /* 0x042fe20008000000 */
[-C--:B------:R-:W-:Y:S01]  /*5070*/  IADD3 R8, P6, R14, R2.reuse, RZ ;  /* 0x000000020e087210 */ /* 0x080fe20007fde0ff */
[----:B------:R0:W-:Y:S01]  /*5080*/  @P4 STG.E.U8 desc[UR16][R10.64], R5 ;  /* 0x000000050a004986 */ /* 0x0001e2000c101110 */
[----:B------:R-:W-:Y:S02]  /*5090*/  PRMT R23, R16, 0x7773, RZ ;  /* 0x0000777310177816 */ /* 0x000fe400000000ff */
[----:B------:R-:W-:Y:S01]  /*50a0*/  LEA.HI.X.SX32 R9, R14, R3, 0x1, P6 ;  /* 0x000000030e097211 */ /* 0x000fe200030f0eff */
[----:B------:R-:W1:Y:S01]  /*50b0*/  LDS.128 R4, [R0] ;  /* 0x0000000000047984 */ /* 0x000e620000000c00 */
[----:B------:R-:W-:Y:S02]  /*50c0*/  IADD3 R14, P6, R15, R2, RZ ;  /* 0x000000020f0e7210 */ /* 0x000fe40007fde0ff */
[----:B------:R-:W-:Y:S01]  /*50d0*/  PRMT R21, R17, 0x7772, RZ ;  /* 0x0000777211157816 */ /* 0x000fe200000000ff */
[----:B------:R2:W-:Y:S01]  /*50e0*/  @P3 STG.E.U8 desc[UR16][R12.64], R25 ;  /* 0x000000190c003986 */ /* 0x0005e2000c101110 */
[----:B------:R-:W-:-:S02]  /*50f0*/  ISETP.LT.AND P5, PT, R108, UR7, !P0 ;  /* 0x000000076c007c0c */ /* 0x000fc4000c7a1270 */
[----:B------:R-:W-:Y:S01]  /*5100*/  ISETP.LT.AND P4, PT, R105, UR7, !P0 ;  /* 0x0000000769007c0c */ /* 0x000fe2000c781270 */
[C---:B0-----:R-:W-:Y:S01]  /*5110*/  VIADD R11, R15.reuse, UR6 ;  /* 0x000000060f0b7c36 */ /* 0x041fe20008000000 */
[-C--:B------:R-:W-:Y:S01]  /*5120*/  LEA.HI.X.SX32 R15, R15, R3.reuse, 0x1, P6 ;  /* 0x000000030f0f7211 */ /* 0x080fe200030f0eff */
[----:B------:R0:W-:Y:S01]  /*5130*/  @P1 STG.E.U8 desc[UR16][R8.64], R23 ;  /* 0x0000001708001986 */ /* 0x0001e2000c101110 */
[----:B------:R-:W-:Y:S02]  /*5140*/  PRMT R17, R17, 0x7773, RZ ;  /* 0x0000777311117816 */ /* 0x000fe400000000ff */
[C---:B------:R-:W-:Y:S01]  /*5150*/  IADD3 R10, P6, R11.reuse, R2, RZ ;  /* 0x000000020b0a7210 */ /* 0x040fe20007fde0ff */
[----:B------:R3:W-:Y:S01]  /*5160*/  @P2 STG.E.U8 desc[UR16][R14.64], R21 ;  /* 0x000000150e002986 */ /* 0x0007e2000c101110 */
[----:B------:R-:W-:Y:S01]  /*5170*/  ISETP.LT.AND P3, PT, R106, UR7, !P0 ;  /* 0x000000076a007c0c */ /* 0x000fe2000c761270 */
[C---:B--2---:R-:W-:Y:S01]  /*5180*/  VIADD R13, R11.reuse, UR6 ;  /* 0x000000060b0d7c36 */ /* 0x044fe20008000000 */
[----:B------:R-:W-:-:S02]  /*5190*/  LEA.HI.X.SX32 R11, R11, R3, 0x1, P6 ;  /* 0x000000030b0b7211 */ /* 0x000fc400030f0eff */
[----:B------:R-:W-:Y:S01]  /*51a0*/  ISETP.LT.AND P1, PT, R88, UR7, !P0 ;  /* 0x0000000758007c0c */ /* 0x000fe2000c721270 */
[C---:B------:R-:W-:Y:S01]  /*51b0*/  VIADD R0, R13.reuse, UR6 ;  /* 0x000000060d007c36 */ /* 0x040fe20008000000 */
[CC--:B------:R-:W-:Y:S01]  /*51c0*/  IADD3 R12, P6, R13.reuse, R2.reuse, RZ ;  /* 0x000000020d0c7210 */ /* 0x0c0fe20007fde0ff */
[----:B------:R2:W-:Y:S01]  /*51d0*/  @P5 STG.E.U8 desc[UR16][R10.64], R17 ;  /* 0x000000110a005986 */ /* 0x0005e2000c101110 */
[----:B0-----:R-:W-:Y:S02]  /*51e0*/  PRMT R23, R18, 0x7772, RZ ;  /* 0x0000777212177816 */ /* 0x001fe400000000ff */
[-C--:B------:R-:W-:Y:S01]  /*51f0*/  LEA.HI.X.SX32 R13, R13, R3.reuse, 0x1, P6 ;  /* 0x000000030d0d7211 */ /* 0x080fe200030f0eff */
[C---:B---3--:R-:W-:Y:S01]  /*5200*/  VIADD R15, R0.reuse, UR6 ;  /* 0x00000006000f7c36 */ /* 0x048fe20008000000 */
[-C--:B------:R-:W-:Y:S02]  /*5210*/  IADD3 R8, P6, R0, R2.reuse, RZ ;  /* 0x0000000200087210 */ /* 0x080fe40007fde0ff */
[----:B------:R-:W-:Y:S01]  /*5220*/  PRMT R21, R18, 0x7773, RZ ;  /* 0x0000777312157816 */ /* 0x000fe200000000ff */
[----:B------:R0:W-:Y:S01]  /*5230*/  @P4 STG.E.U8 desc[UR16][R12.64], R23 ;  /* 0x000000170c004986 */ /* 0x0001e2000c101110 */
[----:B------:R-:W-:Y:S01]  /*5240*/  LEA.HI.X.SX32 R9, R0, R3, 0x1, P6 ;  /* 0x0000000300097211 */ /* 0x000fe200030f0eff */
[C---:B------:R-:W-:Y:S01]  /*5250*/  VIADD R0, R15.reuse, UR6 ;  /* 0x000000060f007c36 */ /* 0x040fe20008000000 */
[----:B------:R-:W-:-:S02]  /*5260*/  IADD3 R14, P6, R15, R2, RZ ;  /* 0x000000020f0e7210 */ /* 0x000fc40007fde0ff */
[----:B--2---:R-:W-:Y:S01]  /*5270*/  PRMT R17, R19, 0x7772, RZ ;  /* 0x0000777213117816 */ /* 0x004fe200000000ff */
[C---:B------:R-:W-:Y:S01]  /*5280*/  VIADD R16, R0.reuse, UR6 ;  /* 0x0000000600107c36 */ /* 0x040fe20008000000 */
[-C--:B------:R-:W-:Y:S01]  /*5290*/  LEA.HI.X.SX32 R15, R15, R3.reuse, 0x1, P6 ;  /* 0x000000030f0f7211 */ /* 0x080fe200030f0eff */
[----:B------:R2:W-:Y:S01]  /*52a0*/  @P3 STG.E.U8 desc[UR16][R8.64], R21 ;  /* 0x0000001508003986 */ /* 0x0005e2000c101110 */
[CC--:B------:R-:W-:Y:S02]  /*52b0*/  IADD3 R10, P6, R0.reuse, R2.reuse, RZ ;  /* 0x00000002000a7210 */ /* 0x0c0fe40007fde0ff */
[----:B------:R-:W-:Y:S01]  /*52c0*/  ISETP.LT.AND P2, PT, R89, UR7, !P0 ;  /* 0x0000000759007c0c */ /* 0x000fe2000c741270 */
[----:B------:R3:W-:Y:S01]  /*52d0*/  @P1 STG.E.U8 desc[UR16][R14.64], R17 ;  /* 0x000000110e001986 */ /* 0x0007e2000c101110 */
[----:B------:R-:W-:Y:S01]  /*52e0*/  LEA.HI.X.SX32 R11, R0, R3, 0x1, P6 ;  /* 0x00000003000b7211 */ /* 0x000fe200030f0eff */
[C---:B------:R-:W-:Y:S01]  /*52f0*/  VIADD R0, R16.reuse, UR6 ;  /* 0x0000000610007c36 */ /* 0x040fe20008000000 */
[----:B0-----:R-:W-:-:S02]  /*5300*/  IADD3 R12, P6, R16, R2, RZ ;  /* 0x00000002100c7210 */ /* 0x001fc40007fde0ff */
[----:B------:R-:W-:Y:S02]  /*5310*/  ISETP.LT.AND P5, PT, R90, UR7, !P0 ;  /* 0x000000075a007c0c */ /* 0x000fe4000c7a1270 */
[-C--:B------:R-:W-:Y:S02]  /*5320*/  LEA.HI.X.SX32 R13, R16, R3.reuse, 0x1, P6 ;  /* 0x00000003100d7211 */ /* 0x080fe400030f0eff */
[CC--:B--2---:R-:W-:Y:S02]  /*5330*/  IADD3 R8, P6, R0.reuse, R2.reuse, RZ ;  /* 0x0000000200087210 */ /* 0x0c4fe40007fde0ff */
[----:B------:R-:W-:Y:S01]  /*5340*/  PRMT R19, R19, 0x7773, RZ ;  /* 0x0000777313137816 */ /* 0x000fe200000000ff */
[----:B---3--:R-:W-:Y:S01]  /*5350*/  VIADD R15, R0, UR6 ;  /* 0x00000006000f7c36 */ /* 0x008fe20008000000 */
[----:B-1----:R-:W-:Y:S02]  /*5360*/  PRMT R21, R4, 0x7770, RZ ;  /* 0x0000777004157816 */ /* 0x002fe400000000ff */
[----:B------:R-:W-:Y:S01]  /*5370*/  LEA.HI.X.SX32 R9, R0, R3, 0x1, P6 ;  /* 0x0000000300097211 */ /* 0x000fe200030f0eff */
[C---:B------:R-:W-:Y:S01]  /*5380*/  VIADD R0, R15.reuse, UR6 ;  /* 0x000000060f007c36 */ /* 0x040fe20008000000 */
[----:B------:R-:W-:Y:S01]  /*5390*/  IADD3 R14, P6, R15, R2, RZ ;  /* 0x000000020f0e7210 */ /* 0x000fe20007fde0ff */
[----:B------:R0:W-:Y:S01]  /*53a0*/  @P2 STG.E.U8 desc[UR16][R10.64], R19 ;  /* 0x000000130a002986 */ /* 0x0001e2000c101110 */
[----:B------:R-:W-:-:S02]  /*53b0*/  ISETP.LT.AND P4, PT, R91, UR7, !P0 ;  /* 0x000000075b007c0c */ /* 0x000fc4000c781270 */
[-C--:B------:R-:W-:Y:S01]  /*53c0*/  LEA.HI.X.SX32 R15, R15, R3.reuse, 0x1, P6 ;  /* 0x000000030f0f7211 */ /* 0x080fe200030f0eff */
[----:B------:R1:W-:Y:S01]  /*53d0*/  @P5 STG.E.U8 desc[UR16][R12.64], R21 ;  /* 0x000000150c005986 */ /* 0x0003e2000c101110 */
[----:B------:R-:W-:Y:S02]  /*53e0*/  ISETP.LT.AND P3, PT, R92, UR7, !P0 ;  /* 0x000000075c007c0c */ /* 0x000fe4000c761270 */
[----:B------:R-:W-:Y:S02]  /*53f0*/  PRMT R23, R4, 0x7771, RZ ;  /* 0x0000777104177816 */ /* 0x000fe400000000ff */
[----:B------:R-:W-:Y:S02]  /*5400*/  ISETP.LT.AND P1, PT, R93, UR7, !P0 ;  /* 0x000000075d007c0c */ /* 0x000fe4000c721270 */
[----:B------:R-:W-:Y:S02]  /*5410*/  ISETP.LT.AND P2, PT, R94, UR7, !P0 ;  /* 0x000000075e007c0c */ /* 0x000fe4000c741270 */
[C---:B0-----:R-:W-:Y:S01]  /*5420*/  IADD3 R10, P6, R0.reuse, R2, RZ ;  /* 0x00000002000a7210 */ /* 0x041fe20007fde0ff */
[----:B------:R0:W-:Y:S01]  /*5430*/  @P4 STG.E.U8 desc[UR16][R8.64], R23 ;  /* 0x0000001708004986 */ /* 0x0001e2000c101110 */
[----:B------:R-:W-:Y:S01]  /*5440*/  PRMT R17, R5, 0x7771, RZ ;  /* 0x0000777105117816 */ /* 0x000fe200000000ff */
[C---:B-1----:R-:W-:Y:S01]  /*5450*/  VIADD R13, R0.reuse, UR6 ;  /* 0x00000006000d7c36 */ /* 0x042fe20008000000 */
[----:B------:R-:W-:-:S02]  /*5460*/  LEA.HI.X.SX32 R11, R0, R3, 0x1, P6 ;  /* 0x00000003000b7211 */ /* 0x000fc400030f0eff */
[----:B------:R-:W-:Y:S01]  /*5470*/  PRMT R21, R5, 0x7770, RZ ;  /* 0x0000777005157816 */ /* 0x000fe200000000ff */
[C---:B------:R-:W-:Y:S01]  /*5480*/  VIADD R0, R13.reuse, UR6 ;  /* 0x000000060d007c36 */ /* 0x040fe20008000000 */
[CC--:B------:R-:W-:Y:S02]  /*5490*/  IADD3 R12, P6, R13.reuse, R2.reuse, RZ ;  /* 0x000000020d0c7210 */ /* 0x0c0fe40007fde0ff */
[----:B------:R-:W-:Y:S01]  /*54a0*/  PRMT R19, R6, 0x7770, RZ ;  /* 0x0000777006137816 */ /* 0x000fe200000000ff */
[C---:B------:R-:W-:Y:S01]  /*54b0*/  VIADD R16, R0.reuse, UR6 ;  /* 0x0000000600107c36 */ /* 0x040fe20008000000 */
[-C--:B------:R-:W-:Y:S01]  /*54c0*/  LEA.HI.X.SX32 R13, R13, R3.reuse, 0x1, P6 ;  /* 0x000000030d0d7211 */ /* 0x080fe200030f0eff */
[----:B------:R1:W-:Y:S01]  /*54d0*/  @P3 STG.E.U8 desc[UR16][R14.64], R21 ;  /* 0x000000150e003986 */ /* 0x0003e2000c101110 */
[C---:B0-----:R-:W-:Y:S02]  /*54e0*/  IADD3 R8, P6, R0.reuse, R2, RZ ;  /* 0x0000000200087210 */ /* 0x041fe40007fde0ff */
[----:B------:R-:W-:Y:S01]  /*54f0*/  ISETP.LT.AND P5, PT, R95, UR7, !P0 ;  /* 0x000000075f007c0c */ /* 0x000fe2000c7a1270 */
[----:B------:R0:W-:Y:S01]  /*5500*/  @P1 STG.E.U8 desc[UR16][R10.64], R17 ;  /* 0x000000110a001986 */ /* 0x0001e2000c101110 */
[----:B------:R-:W-:Y:S01]  /*5510*/  LEA.HI.X.SX32 R9, R0, R3, 0x1, P6 ;  /* 0x0000000300097211 */ /* 0x000fe200030f0eff */
[----:B------:R-:W-:Y:S01]  /*5520*/  VIADD R0, R16, UR6 ;  /* 0x0000000610007c36 */ /* 0x000fe20008000000 */
[----:B------:R-:W-:Y:S01]  /*5530*/  ISETP.LT.AND P4, PT, R96, UR7, !P0 ;  /* 0x0000000760007c0c */ /* 0x000fe2000c781270 */
[----:B------:R2:W-:Y:S01]  /*5540*/  @P2 STG.E.U8 desc[UR16][R12.64], R19 ;  /* 0x000000130c002986 */ /* 0x0005e2000c101110 */
[----:B------:R-:W-:-:S02]  /*5550*/  ISETP.LT.AND P3, PT, R97, UR7, !P0 ;  /* 0x0000000761007c0c */ /* 0x000fc4000c761270 */
[----:B------:R-:W-:Y:S02]  /*5560*/  ISETP.LT.AND P1, PT, R98, UR7, !P0 ;  /* 0x0000000762007c0c */ /* 0x000fe4000c721270 */
[CC--:B-1----:R-:W-:Y:S02]  /*5570*/  IADD3 R14, P6, R16.reuse, R2.reuse, RZ ;  /* 0x00000002100e7210 */ /* 0x0c2fe40007fde0ff */
[----:B------:R-:W-:Y:S02]  /*5580*/  PRMT R21, R7, 0x7770, RZ ;  /* 0x0000777007157816 */ /* 0x000fe400000000ff */
[----:B------:R-:W-:Y:S02]  /*5590*/  LEA.HI.X.SX32 R15, R16, R3, 0x1, P6 ;  /* 0x00000003100f7211 */ /* 0x000fe400030f0eff */
[C---:B0-----:R-:W-:Y:S01]  /*55a0*/  IADD3 R10, P6, R0.reuse, R2, RZ ;  /* 0x00000002000a7210 */ /* 0x041fe20007fde0ff */
[----:B--2---:R-:W-:Y:S01]  /*55b0*/  VIADD R13, R0, UR6 ;  /* 0x00000006000d7c36 */ /* 0x004fe20008000000 */
[----:B------:R-:W-:-:S02]  /*55c0*/  PRMT R17, R6, 0x7771, RZ ;  /* 0x0000777106117816 */ /* 0x000fc400000000ff */
[-C--:B------:R-:W-:Y:S01]  /*55d0*/  LEA.HI.X.SX32 R11, R0, R3.reuse, 0x1, P6 ;  /* 0x00000003000b7211 */ /* 0x080fe200030f0eff */
[C---:B------:R-:W-:Y:S01]  /*55e0*/  VIADD R0, R13.reuse, UR6 ;  /* 0x000000060d007c36 */ /* 0x040fe20008000000 */
[----:B------:R-:W-:Y:S01]  /*55f0*/  IADD3 R12, P6, R13, R2, RZ ;  /* 0x000000020d0c7210 */ /* 0x000fe20007fde0ff */
[----:B------:R0:W-:Y:S01]  /*5600*/  @P5 STG.E.U8 desc[UR16][R8.64], R17 ;  /* 0x0000001108005986 */ /* 0x0001e2000c101110 */
[----:B------:R-:W-:Y:S02]  /*5610*/  ISETP.LT.AND P2, PT, R99, UR7, !P0 ;  /* 0x0000000763007c0c */ /* 0x000fe4000c741270 */
[----:B------:R-:W-:Y:S01]  /*5620*/  LEA.HI.X.SX32 R13, R13, R3, 0x1, P6 ;  /* 0x000000030d0d7211 */ /* 0x000fe200030f0eff */
[----:B------:R1:W-:Y:S01]  /*5630*/  @P4 STG.E.U8 desc[UR16][R14.64], R21 ;  /* 0x000000150e004986 */ /* 0x0003e2000c101110 */
[----:B------:R-:W-:Y:S02]  /*5640*/  PRMT R23, R4, 0x7772, RZ ;  /* 0x0000777204177816 */ /* 0x000fe400000000ff */
[----:B------:R-:W-:-:S02]  /*5650*/  PRMT R19, R7, 0x7771, RZ ;  /* 0x0000777107137816 */ /* 0x000fc400000000ff */
[----:B------:R-:W-:Y:S02]  /*5660*/  ISETP.LT.AND P5, PT, R100, UR7, !P0 ;  /* 0x0000000764007c0c */ /* 0x000fe4000c7a1270 */
[----:B------:R-:W-:Y:S01]  /*5670*/  ISETP.LT.AND P4, PT, R101, UR7, !P0 ;  /* 0x0000000765007c0c */ /* 0x000fe2000c781270 */
[C---:B0-----:R-:W-:Y:S01]  /*5680*/  VIADD R17, R0.reuse, UR6 ;  /* 0x0000000600117c36 */ /* 0x041fe20008000000 */
[----:B------:R-:W-:Y:S01]  /*5690*/  IADD3 R8, P6, R0, R2, RZ ;  /* 0x0000000200087210 */ /* 0x000fe20007fde0ff */
[----:B------:R0:W-:Y:S01]  /*56a0*/  @P3 STG.E.U8 desc[UR16][R10.64], R19 ;  /* 0x000000130a003986 */ /* 0x0001e2000c101110 */
[----:B------:R-:W-:Y:S02]  /*56b0*/  ISETP.LT.AND P3, PT, R102, UR7, !P0 ;  /* 0x0000000766007c0c */ /* 0x000fe4000c761270 */
[----:B------:R-:W-:Y:S01]  /*56c0*/  LEA.HI.X.SX32 R9, R0, R3, 0x1, P6 ;  /* 0x0000000300097211 */ /* 0x000fe200030f0eff */
[----:B------:R-:W-:Y:S01]  /*56d0*/  VIADD R0, R17, UR6 ;  /* 0x0000000611007c36 */ /* 0x000fe20008000000 */
[----:B-1----:R-:W-:Y:S01]  /*56e0*/  PRMT R21, R4, 0x7773, RZ ;  /* 0x0000777304157816 */ /* 0x002fe200000000ff */
[----:B------:R-:W-:Y:S01]  /*56f0*/  @P1 STG.E.U8 desc[UR16][R12.64], R23 ;  /* 0x000000170c001986 */ /* 0x000fe2000c101110 */
[----:B------:R-:W-:Y:S01]  /*5700*/  PRMT R25, R5, 0x7772, RZ ;  /* 0x0000777205197816 */ /* 0x000fe200000000ff */
[----:B------:R-:W-:-:S02]  /*5710*/  VIADD R4, R0, UR6 ;  /* 0x0000000600047c36 */ /* 0x000fc40008000000 */
[----:B------:R1:W-:Y:S01]  /*5720*/  @P2 STG.E.U8 desc[UR16][R8.64], R21 ;  /* 0x0000001508002986 */ /* 0x0003e2000c101110 */
[-C--:B------:R-:W-:Y:S01]  /*5730*/  IADD3 R14, P2, R0, R2.reuse, RZ ;  /* 0x00000002000e7210 */ /* 0x080fe20007f5e0ff */
[C---:B------:R-:W-:Y:S01]  /*5740*/  VIADD R18, R4.reuse, UR6 ;  /* 0x0000000604127c36 */ /* 0x040fe20008000000 */
[CC--:B0-----:R-:W-:Y:S02]  /*5750*/  IADD3 R10, P1, R17.reuse, R2.reuse, RZ ;  /* 0x00000002110a7210 */ /* 0x0c1fe40007f3e0ff */
[-C--:B------:R-:W-:Y:S01]  /*5760*/  IADD3 R16, P6, R4, R2.reuse, RZ ;  /* 0x0000000204107210 */ /* 0x080fe20007fde0ff */
[----:B------:R-:W-:Y:S01]  /*5770*/  VIADD R19, R18, UR6 ;  /* 0x0000000612137c36 */ /* 0x000fe20008000000 */
[-C--:B------:R-:W-:Y:S02]  /*5780*/  LEA.HI.X.SX32 R11, R17, R3.reuse, 0x1, P1 ;  /* 0x00000003110b7211 */ /* 0x080fe400008f0eff */
[----:B------:R-:W-:Y:S01]  /*5790*/  LEA.HI.X.SX32 R15, R0, R3, 0x1, P2 ;  /* 0x00000003000f7211 */ /* 0x000fe200010f0eff */
[----:B------:R-:W-:Y:S01]  /*57a0*/  VIADD R0, R19, UR6 ;  /* 0x0000000613007c36 */ /* 0x000fe20008000000 */
[----:B------:R-:W-:Y:S01]  /*57b0*/  ISETP.LT.AND P2, PT, R103, UR7, !P0 ;  /* 0x0000000767007c0c */ /* 0x000fe2000c741270 */
[----:B------:R0:W-:Y:S01]  /*57c0*/  @P5 STG.E.U8 desc[UR16][R10.64], R25 ;  /* 0x000000190a005986 */ /* 0x0001e2000c101110 */
[----:B-1----:R-:W-:-:S02]  /*57d0*/  IADD3 R8, P1, R19, R2, RZ ;  /* 0x0000000213087210 */ /* 0x002fc40007f3e0ff */
[-C--:B------:R-:W-:Y:S02]  /*57e0*/  LEA.HI.X.SX32 R17, R4, R3.reuse, 0x1, P6 ;  /* 0x0000000304117211 */ /* 0x080fe400030f0eff */
[----:B------:R-:W-:Y:S02]  /*57f0*/  LEA.HI.X.SX32 R9, R19, R3, 0x1, P1 ;  /* 0x0000000313097211 */ /* 0x000fe400008f0eff */
[----:B------:R-:W-:Y:S02]  /*5800*/  ISETP.LT.AND P1, PT, R104, UR7, !P0 ;  /* 0x0000000768007c0c */ /* 0x000fe4000c721270 */
[----:B------:R-:W-:Y:S02]  /*5810*/  ISETP.LT.AND P0, PT, R146, UR7, !P0 ;  /* 0x0000000792007c0c */ /* 0x000fe4000c701270 */
[----:B------:R-:W-:Y:S02]  /*5820*/  IADD3 R12, P6, R18, R2, RZ ;  /* 0x00000002120c7210 */ /* 0x000fe40007fde0ff */
[----:B------:R-:W-:-:S02]  /*5830*/  PRMT R23, R5, 0x7773, RZ ;  /* 0x0000777305177816 */ /* 0x000fc400000000ff */
[----:B------:R-:W-:Y:S02]  /*5840*/  PRMT R21, R6, 0x7772, RZ ;  /* 0x0000777206157816 */ /* 0x000fe400000000ff */
[-C--:B------:R-:W-:Y:S01]  /*5850*/  LEA.HI.X.SX32 R13, R18, R3.reuse, 0x1, P6 ;  /* 0x00000003120d7211 */ /* 0x080fe200030f0eff */
[----:B------:R0:W-:Y:S01]  /*5860*/  @P4 STG.E.U8 desc[UR16][R14.64], R23 ;  /* 0x000000170e004986 */ /* 0x0001e2000c101110 */
[----:B------:R-:W-:Y:S02]  /*5870*/  PRMT R19, R6, 0x7773, RZ ;  /* 0x0000777306137816 */ /* 0x000fe400000000ff */
[C---:B------:R-:W-:Y:S01]  /*5880*/  PRMT R5, R7.reuse, 0x7773, RZ ;  /* 0x0000777307057816 */ /* 0x040fe200000000ff */
[----:B------:R0:W-:Y:S01]  /*5890*/  @P3 STG.E.U8 desc[UR16][R16.64], R21 ;  /* 0x0000001510003986 */ /* 0x0001e2000c101110 */
[----:B------:R-:W-:Y:S02]  /*58a0*/  PRMT R7, R7, 0x7772, RZ ;  /* 0x0000777207077816 */ /* 0x000fe400000000ff */
[C---:B------:R-:W-:Y:S01]  /*58b0*/  IADD3 R2, P6, R0.reuse, R2, RZ ;  /* 0x0000000200027210 */ /* 0x040fe20007fde0ff */
[----:B------:R0:W-:Y:S03]  /*58c0*/  @P2 STG.E.U8 desc[UR16][R12.64], R19 ;  /* 0x000000130c002986 */ /* 0x0001e6000c101110 */
[----:B------:R-:W-:Y:S01]  /*58d0*/  LEA.HI.X.SX32 R3, R0, R3, 0x1, P6 ;  /* 0x0000000300037211 */ /* 0x000fe200030f0eff */
[----:B------:R0:W-:Y:S01]  /*58e0*/  @P1 STG.E.U8 desc[UR16][R8.64], R7 ;  /* 0x0000000708001986 */ /* 0x0001e2000c101110 */
[----:B------:R-:W-:Y:S07]  /*58f0*/  @!P0 EXIT ;  /* 0x000000000000894d */ /* 0x000fee0003800000 */
[----:B------:R-:W-:Y:S01]  /*5900*/  STG.E.U8 desc[UR16][R2.64], R5 ;  /* 0x0000000502007986 */ /* 0x000fe2000c101110 */
[----:B------:R-:W-:Y:S05]  /*5910*/  EXIT ;  /* 0x000000000000794d */ /* 0x000fea0003800000 */
.L_x_2:
[----:B------:R-:W-:-:S00]  /*5920*/  BRA `(.L_x_2) ;  /* 0xfffffffc00fc7947 */ /* 0x000fc0000383ffff */
[----:B------:R-:W-:-:S00]  /*5930*/  NOP ;  /* 0x0000000000007918 */ /* 0x000fc00000000000 */
        /* <DEDUP_REMOVED lines=12> */
.L_x_3:


//--------------------- .nv.shared.matmul_kernel  --------------------------
	.section	.nv.shared.matmul_kernel,"aw",@nobits
	.sectionflags	@""
	.align	16
	.zero		1024


//--------------------- .nv.shared.reserved.0     --------------------------
	.section	.nv.shared.reserved.0,"aw",@nobits
	.weak		__nv_reservedSMEM_offset_0_alias
	.size		__nv_reservedSMEM_offset_0_alias, 0, 0
	.other		__nv_reservedSMEM_offset_0_alias,@"STO_CUDA_RESERVED_SHARED STV_DEFAULT"
__nv_reservedSMEM_offset_0_alias:
	.zero		0


//--------------------- .nv.constant0.matmul_kernel --------------------------
	.section	.nv.constant0.matmul_kernel,"a",@progbits
	.sectionflags	@""
	.align	4
.nv.constant0.matmul_kernel:
	.zero		608


//--------------------- SYMBOLS --------------------------

	.type		.nv.reservedSmem.offset0,@object
	.size		.nv.reservedSmem.offset0,0x4
